	.target	sm_90a

	.elftype	@"ET_EXEC"


//--------------------- .note.nv.tkinfo           --------------------------
	.section	.note.nv.tkinfo,"",@"SHT_NOTE"
	.sectionflags	@"SHF_NOTE_NV_TKINFO"
	.tkinfo
        /*0018*/ 	.word	0x00000002
        /*0030*/ 	.string	""
        /*0030*/ 	.string	"ptxas"
        /*0030*/ 	.string	"Cuda compilation tools, release 13.0, V13.0.88"
        /*0030*/ 	.string	"Build cuda_13.0.r13.0/compiler.36424714_0"
        /*0030*/ 	.string	"-v  -suppress-debug-info  -lineinfo  -arch sm_90a "



//--------------------- .note.nv.cuinfo           --------------------------
	.section	.note.nv.cuinfo,"",@"SHT_NOTE"
	.sectionflags	@"SHF_NOTE_NV_CUINFO"
        /*0018*/ 	.short	0x0002
        /*001a*/ 	.short	0x005a
        /*001c*/ 	.short	0x0082
	.zero		2


//--------------------- .nv.info                  --------------------------
	.section	.nv.info,"",@"SHT_CUDA_INFO"
	.align	4


	//----- nvinfo : EIATTR_REGCOUNT
	.align		4
        /*0000*/ 	.byte	0x04, 0x2f
        /*0002*/ 	.short	(.L_1 - .L_0)
	.align		4
.L_0:
        /*0004*/ 	.word	index@(matmul_kernel)
        /*0008*/ 	.word	0x00000080


	//----- nvinfo : EIATTR_FRAME_SIZE
	.align		4
.L_1:
        /*000c*/ 	.byte	0x04, 0x11
        /*000e*/ 	.short	(.L_3 - .L_2)
	.align		4
.L_2:
        /*0010*/ 	.word	index@(matmul_kernel)
        /*0014*/ 	.word	0x00000000


	//----- nvinfo : EIATTR_MIN_STACK_SIZE
	.align		4
.L_3:
        /*0018*/ 	.byte	0x04, 0x12
        /*001a*/ 	.short	(.L_5 - .L_4)
	.align		4
.L_4:
        /*001c*/ 	.word	index@(matmul_kernel)
        /*0020*/ 	.word	0x00000000
.L_5:


//--------------------- .nv.compat                --------------------------
	.section	.nv.compat,"",@"SHT_CUDA_COMPAT_INFO"
	.align	4
        /*0000*/ 	.byte	0x02, 0x09, 0x01, 0x00, 0x02, 0x02, 0x01, 0x00, 0x02, 0x05, 0x05, 0x00, 0x03, 0x07, 0x01, 0x01
        /*0010*/ 	.byte	0x02, 0x03, 0x00, 0x00, 0x02, 0x06, 0x01, 0x00, 0x04, 0x0b, 0x08, 0x00, 0x00, 0x00, 0x00, 0x00
        /*0020*/ 	.byte	0x00, 0x00, 0x00, 0x00


//--------------------- .nv.info.matmul_kernel    --------------------------
	.section	.nv.info.matmul_kernel,"",@"SHT_CUDA_INFO"
	.sectionflags	@""
	.align	4


	//----- nvinfo : EIATTR_CUDA_API_VERSION
	.align		4
        /*0000*/ 	.byte	0x04, 0x37
        /*0002*/ 	.short	(.L_7 - .L_6)
.L_6:
        /*0004*/ 	.word	0x00000082


	//----- nvinfo : EIATTR_KPARAM_INFO
	.align		4
.L_7:
        /*0008*/ 	.byte	0x04, 0x17
        /*000a*/ 	.short	(.L_9 - .L_8)
.L_8:
        /*000c*/ 	.word	0x00000000
        /*0010*/ 	.short	0x000d
        /*0012*/ 	.short	0x0048
        /*0014*/ 	.byte	0x00, 0xf4, 0x21, 0x00


	//----- nvinfo : EIATTR_KPARAM_INFO
	.align		4
.L_9:
        /*0018*/ 	.byte	0x04, 0x17
        /*001a*/ 	.short	(.L_11 - .L_10)
.L_10:
        /*001c*/ 	.word	0x00000000
        /*0020*/ 	.short	0x000c
        /*0022*/ 	.short	0x0040
        /*0024*/ 	.byte	0x00, 0xf4, 0x21, 0x00


	//----- nvinfo : EIATTR_KPARAM_INFO
	.align		4
.L_11:
        /*0028*/ 	.byte	0x04, 0x17
        /*002a*/ 	.short	(.L_13 - .L_12)
.L_12:
        /*002c*/ 	.word	0x00000000
        /*0030*/ 	.short	0x000b
        /*0032*/ 	.short	0x0038
        /*0034*/ 	.byte	0x00, 0xf0, 0x11, 0x00


	//----- nvinfo : EIATTR_KPARAM_INFO
	.align		4
.L_13:
        /*0038*/ 	.byte	0x04, 0x17
        /*003a*/ 	.short	(.L_15 - .L_14)
.L_14:
        /*003c*/ 	.word	0x00000000
        /*0040*/ 	.short	0x000a
        /*0042*/ 	.short	0x0034
        /*0044*/ 	.byte	0x00, 0xf0, 0x11, 0x00


	//----- nvinfo : EIATTR_KPARAM_INFO
	.align		4
.L_15:
        /*0048*/ 	.byte	0x04, 0x17
        /*004a*/ 	.short	(.L_17 - .L_16)
.L_16:
        /*004c*/ 	.word	0x00000000
        /*0050*/ 	.short	0x0009
        /*0052*/ 	.short	0x0030
        /*0054*/ 	.byte	0x00, 0xf0, 0x11, 0x00


	//----- nvinfo : EIATTR_KPARAM_INFO
	.align		4
.L_17:
        /*0058*/ 	.byte	0x04, 0x17
        /*005a*/ 	.short	(.L_19 - .L_18)
.L_18:
        /*005c*/ 	.word	0x00000000
        /*0060*/ 	.short	0x0008
        /*0062*/ 	.short	0x002c
        /*0064*/ 	.byte	0x00, 0xf0, 0x11, 0x00


	//----- nvinfo : EIATTR_KPARAM_INFO
	.align		4
.L_19:
        /*0068*/ 	.byte	0x04, 0x17
        /*006a*/ 	.short	(.L_21 - .L_20)
.L_20:
        /*006c*/ 	.word	0x00000000
        /*0070*/ 	.short	0x0007
        /*0072*/ 	.short	0x0028
        /*0074*/ 	.byte	0x00, 0xf0, 0x11, 0x00


	//----- nvinfo : EIATTR_KPARAM_INFO
	.align		4
.L_21:
        /*0078*/ 	.byte	0x04, 0x17
        /*007a*/ 	.short	(.L_23 - .L_22)
.L_22:
        /*007c*/ 	.word	0x00000000
        /*0080*/ 	.short	0x0006
        /*0082*/ 	.short	0x0024
        /*0084*/ 	.byte	0x00, 0xf0, 0x11, 0x00


	//----- nvinfo : EIATTR_KPARAM_INFO
	.align		4
.L_23:
        /*0088*/ 	.byte	0x04, 0x17
        /*008a*/ 	.short	(.L_25 - .L_24)
.L_24:
        /*008c*/ 	.word	0x00000000
        /*0090*/ 	.short	0x0005
        /*0092*/ 	.short	0x0020
        /*0094*/ 	.byte	0x00, 0xf0, 0x11, 0x00


	//----- nvinfo : EIATTR_KPARAM_INFO
	.align		4
.L_25:
        /*0098*/ 	.byte	0x04, 0x17
        /*009a*/ 	.short	(.L_27 - .L_26)
.L_26:
        /*009c*/ 	.word	0x00000000
        /*00a0*/ 	.short	0x0004
        /*00a2*/ 	.short	0x001c
        /*00a4*/ 	.byte	0x00, 0xf0, 0x11, 0x00


	//----- nvinfo : EIATTR_KPARAM_INFO
	.align		4
.L_27:
        /*00a8*/ 	.byte	0x04, 0x17
        /*00aa*/ 	.short	(.L_29 - .L_28)
.L_28:
        /*00ac*/ 	.word	0x00000000
        /*00b0*/ 	.short	0x0003
        /*00b2*/ 	.short	0x0018
        /*00b4*/ 	.byte	0x00, 0xf0, 0x11, 0x00


	//----- nvinfo : EIATTR_KPARAM_INFO
	.align		4
.L_29:
        /*00b8*/ 	.byte	0x04, 0x17
        /*00ba*/ 	.short	(.L_31 - .L_30)
.L_30:
        /*00bc*/ 	.word	0x00000000
        /*00c0*/ 	.short	0x0002
        /*00c2*/ 	.short	0x0010
        /*00c4*/ 	.byte	0x00, 0xf4, 0x21, 0x00


	//----- nvinfo : EIATTR_KPARAM_INFO
	.align		4
.L_31:
        /*00c8*/ 	.byte	0x04, 0x17
        /*00ca*/ 	.short	(.L_33 - .L_32)
.L_32:
        /*00cc*/ 	.word	0x00000000
        /*00d0*/ 	.short	0x0001
        /*00d2*/ 	.short	0x0008
        /*00d4*/ 	.byte	0x00, 0xf4, 0x21, 0x00


	//----- nvinfo : EIATTR_KPARAM_INFO
	.align		4
.L_33:
        /*00d8*/ 	.byte	0x04, 0x17
        /*00da*/ 	.short	(.L_35 - .L_34)
.L_34:
        /*00dc*/ 	.word	0x00000000
        /*00e0*/ 	.short	0x0000
        /*00e2*/ 	.short	0x0000
        /*00e4*/ 	.byte	0x00, 0xf4, 0x21, 0x00


	//----- nvinfo : EIATTR_SPARSE_MMA_MASK
	.align		4
.L_35:
        /*00e8*/ 	.byte	0x03, 0x50
        /*00ea*/ 	.short	0x0000


	//----- nvinfo : EIATTR_MAXREG_COUNT
	.align		4
        /*00ec*/ 	.byte	0x03, 0x1b
        /*00ee*/ 	.short	0x00ff


	//----- nvinfo : EIATTR_NUM_BARRIERS
	.align		4
        /*00f0*/ 	.byte	0x02, 0x4c
        /*00f2*/ 	.byte	0x01
	.zero		1


	//----- nvinfo : EIATTR_MERCURY_ISA_VERSION
	.align		4
        /*00f4*/ 	.byte	0x03, 0x5f
        /*00f6*/ 	.short	0x0101


	//----- nvinfo : EIATTR_EXIT_INSTR_OFFSETS
	.align		4
        /*00f8*/ 	.byte	0x04, 0x1c
        /*00fa*/ 	.short	(.L_37 - .L_36)


	//   ....[0]....
.L_36:
        /*00fc*/ 	.word	0x000030a0


	//   ....[1]....
        /*0100*/ 	.word	0x000030d0


	//----- nvinfo : EIATTR_REQNTID
	.align		4
.L_37:
        /*0104*/ 	.byte	0x04, 0x10
        /*0106*/ 	.short	(.L_39 - .L_38)
.L_38:
        /*0108*/ 	.word	0x00000040
        /*010c*/ 	.word	0x00000001
        /*0110*/ 	.word	0x00000001


	//----- nvinfo : EIATTR_CBANK_PARAM_SIZE
	.align		4
.L_39:
        /*0114*/ 	.byte	0x03, 0x19
        /*0116*/ 	.short	0x0050


	//----- nvinfo : EIATTR_PARAM_CBANK
	.align		4
        /*0118*/ 	.byte	0x04, 0x0a
        /*011a*/ 	.short	(.L_41 - .L_40)
	.align		4
.L_40:
        /*011c*/ 	.word	index@(.nv.constant0.matmul_kernel)
        /*0120*/ 	.short	0x0210
        /*0122*/ 	.short	0x0050


	//----- nvinfo : EIATTR_SW_WAR
	.align		4
.L_41:
        /*0124*/ 	.byte	0x04, 0x36
        /*0126*/ 	.short	(.L_43 - .L_42)
.L_42:
        /*0128*/ 	.word	0x00000008
.L_43:


//--------------------- .nv.callgraph             --------------------------
	.section	.nv.callgraph,"",@"SHT_CUDA_CALLGRAPH"
	.align	4
	.sectionentsize	8
	.align		4
        /*0000*/ 	.word	0x00000000
	.align		4
        /*0004*/ 	.word	0xffffffff
	.align		4
        /*0008*/ 	.word	0x00000000
	.align		4
        /*000c*/ 	.word	0xfffffffe
	.align		4
        /*0010*/ 	.word	0x00000000
	.align		4
        /*0014*/ 	.word	0xfffffffd
	.align		4
        /*0018*/ 	.word	0x00000000
	.align		4
        /*001c*/ 	.word	0xfffffffc


//--------------------- .text.matmul_kernel       --------------------------
	.section	.text.matmul_kernel,"ax",@progbits
	.align	128
        .global         matmul_kernel
        .type           matmul_kernel,@function
        .size           matmul_kernel,(.L_x_4 - matmul_kernel)
        .other          matmul_kernel,@"STO_CUDA_ENTRY STV_DEFAULT"
matmul_kernel:
.text.matmul_kernel:
[----:B------:R-:W-:Y:S08]  /*0000*/  LDC R1, c[0x0][0x28] ;  /* 0x00000a00ff017b82 */ /* 0x000ff00000000800 */
[----:B------:R-:W0:Y:S01]  /*0010*/  LDC.64 R24, c[0x0][0x228] ;  /* 0x00008a00ff187b82 */ /* 0x000e220000000a00 */
[----:B------:R-:W1:Y:S01]  /*0020*/  S2R R5, SR_CTAID.X ;  /* 0x0000000000057919 */ /* 0x000e620000002500 */
[----:B------:R-:W-:Y:S01]  /*0030*/  UMOV UR5, 0x400 ;  /* 0x0000040000057882 */ /* 0x000fe20000000000 */
[----:B------:R-:W-:Y:S01]  /*0040*/  ULDC.64 UR8, c[0x0][0x208] ;  /* 0x0000820000087ab9 */ /* 0x000fe20000000a00 */
[----:B------:R-:W2:Y:S04]  /*0050*/  S2R R55, SR_TID.X ;  /* 0x0000000000377919 */ /* 0x000ea80000002100 */
[----:B------:R-:W3:Y:S08]  /*0060*/  LDC R98, c[0x0][0x230] ;  /* 0x00008c00ff627b82 */ /* 0x000ef00000000800 */
[----:B------:R-:W4:Y:S01]  /*0070*/  S2UR UR6, SR_CgaCtaId ;  /* 0x00000000000679c3 */ /* 0x000f220000008800 */
[----:B0-----:R-:W-:-:S05]  /*0080*/  VIADD R0, R25, 0x1f ;  /* 0x0000001f19007836 */ /* 0x001fca0000000000 */
[----:B------:R-:W-:Y:S01]  /*0090*/  SHF.R.S32.HI R3, RZ, 0x1f, R0 ;  /* 0x0000001fff037819 */ /* 0x000fe20000011400 */
[----:B---3--:R-:W-:-:S03]  /*00a0*/  VIADD R98, R98, 0x1f ;  /* 0x0000001f62627836 */ /* 0x008fc60000000000 */
[----:B------:R-:W-:Y:S02]  /*00b0*/  LEA.HI R3, R3, R0, RZ, 0x5 ;  /* 0x0000000003037211 */ /* 0x000fe400078f28ff */
[----:B-1----:R-:W-:Y:S02]  /*00c0*/  IABS R8, R5 ;  /* 0x0000000500087213 */ /* 0x002fe40000000000 */
[----:B------:R-:W-:Y:S02]  /*00d0*/  SHF.R.S32.HI R3, RZ, 0x5, R3 ;  /* 0x00000005ff037819 */ /* 0x000fe40000011403 */
[----:B--2---:R-:W-:Y:S01]  /*00e0*/  SHF.R.U32.HI R80, RZ, 0x5, R55 ;  /* 0x00000005ff507819 */ /* 0x004fe20000011637 */
[----:B----4-:R-:W-:Y:S01]  /*00f0*/  ULEA UR5, UR6, UR5, 0x18 ;  /* 0x0000000506057291 */ /* 0x010fe2000f8ec03f */
[----:B------:R-:W-:Y:S01]  /*0100*/  LOP3.LUT R97, R55, 0x1f, RZ, 0xc0, !PT ;  /* 0x0000001f37617812 */ /* 0x000fe200078ec0ff */
[----:B------:R-:W-:Y:S01]  /*0110*/  IMAD.SHL.U32 R4, R3, 0x8, RZ ;  /* 0x0000000803047824 */ /* 0x000fe200078e00ff */
[----:B------:R-:W-:Y:S01]  /*0120*/  SGXT.U32 R80, R80, 0x1 ;  /* 0x000000015050781a */ /* 0x000fe20000000000 */
[----:B------:R-:W-:Y:S01]  /*0130*/  ULDC UR6, c[0x0][0x230] ;  /* 0x00008c0000067ab9 */ /* 0x000fe20000000800 */
[----:B------:R-:W-:-:S02]  /*0140*/  LOP3.LUT R54, R55, 0x3f, RZ, 0xc0, !PT ;  /* 0x0000003f37367812 */ /* 0x000fc400078ec0ff */
[-C--:B------:R-:W-:Y:S02]  /*0150*/  IABS R7, R4.reuse ;  /* 0x0000000400077213 */ /* 0x080fe40000000000 */
[----:B------:R-:W-:Y:S02]  /*0160*/  IABS R10, R4 ;  /* 0x00000004000a7213 */ /* 0x000fe40000000000 */
[----:B------:R-:W0:Y:S01]  /*0170*/  I2F.RP R0, R7 ;  /* 0x0000000700007306 */ /* 0x000e220000209400 */
[C---:B------:R-:W-:Y:S02]  /*0180*/  LOP3.LUT R95, R80.reuse, 0x2, RZ, 0xfc, !PT ;  /* 0x00000002505f7812 */ /* 0x040fe400078efcff */
[C---:B------:R-:W-:Y:S02]  /*0190*/  LOP3.LUT R94, R80.reuse, 0x4, RZ, 0xfc, !PT ;  /* 0x00000004505e7812 */ /* 0x040fe400078efcff */
[C---:B------:R-:W-:Y:S02]  /*01a0*/  LOP3.LUT R93, R80.reuse, 0x6, RZ, 0xfc, !PT ;  /* 0x00000006505d7812 */ /* 0x040fe400078efcff */
[----:B------:R-:W-:-:S02]  /*01b0*/  LOP3.LUT R92, R80, 0x8, RZ, 0xfc, !PT ;  /* 0x00000008505c7812 */ /* 0x000fc400078efcff */
[C---:B------:R-:W-:Y:S02]  /*01c0*/  LOP3.LUT R91, R80.reuse, 0xa, RZ, 0xfc, !PT ;  /* 0x0000000a505b7812 */ /* 0x040fe400078efcff */
[C---:B------:R-:W-:Y:S02]  /*01d0*/  LOP3.LUT R90, R80.reuse, 0xc, RZ, 0xfc, !PT ;  /* 0x0000000c505a7812 */ /* 0x040fe400078efcff */
[C---:B------:R-:W-:Y:S01]  /*01e0*/  LOP3.LUT R89, R80.reuse, 0xe, RZ, 0xfc, !PT ;  /* 0x0000000e50597812 */ /* 0x040fe200078efcff */
[----:B0-----:R-:W0:Y:S01]  /*01f0*/  MUFU.RCP R0, R0 ;  /* 0x0000000000007308 */ /* 0x001e220000001000 */
[C---:B------:R-:W-:Y:S02]  /*0200*/  LOP3.LUT R88, R80.reuse, 0x10, RZ, 0xfc, !PT ;  /* 0x0000001050587812 */ /* 0x040fe400078efcff */
[C---:B------:R-:W-:Y:S02]  /*0210*/  LOP3.LUT R87, R80.reuse, 0x12, RZ, 0xfc, !PT ;  /* 0x0000001250577812 */ /* 0x040fe400078efcff */
[----:B------:R-:W-:-:S02]  /*0220*/  LOP3.LUT R86, R80, 0x14, RZ, 0xfc, !PT ;  /* 0x0000001450567812 */ /* 0x000fc400078efcff */
[C---:B------:R-:W-:Y:S02]  /*0230*/  LOP3.LUT R85, R80.reuse, 0x16, RZ, 0xfc, !PT ;  /* 0x0000001650557812 */ /* 0x040fe400078efcff */
[C---:B------:R-:W-:Y:S02]  /*0240*/  LOP3.LUT R84, R80.reuse, 0x18, RZ, 0xfc, !PT ;  /* 0x0000001850547812 */ /* 0x040fe400078efcff */
[C---:B------:R-:W-:Y:S02]  /*0250*/  LOP3.LUT R83, R80.reuse, 0x1a, RZ, 0xfc, !PT ;  /* 0x0000001a50537812 */ /* 0x040fe400078efcff */
[C---:B------:R-:W-:Y:S02]  /*0260*/  LOP3.LUT R82, R80.reuse, 0x1c, RZ, 0xfc, !PT ;  /* 0x0000001c50527812 */ /* 0x040fe400078efcff */
[----:B------:R-:W-:Y:S01]  /*0270*/  LOP3.LUT R81, R80, 0x1e, RZ, 0xfc, !PT ;  /* 0x0000001e50517812 */ /* 0x000fe200078efcff */
[----:B0-----:R-:W-:Y:S02]  /*0280*/  VIADD R2, R0, 0xffffffe ;  /* 0x0ffffffe00027836 */ /* 0x001fe40000000000 */
[----:B------:R-:W-:-:S02]  /*0290*/  IMAD.MOV R0, RZ, RZ, -R10 ;  /* 0x000000ffff007224 */ /* 0x000fc400078e0a0a */
[----:B------:R0:W1:Y:S02]  /*02a0*/  F2I.FTZ.U32.TRUNC.NTZ R3, R2 ;  /* 0x0000000200037305 */ /* 0x000064000021f000 */
[----:B0-----:R-:W-:Y:S02]  /*02b0*/  IMAD.MOV.U32 R2, RZ, RZ, RZ ;  /* 0x000000ffff027224 */ /* 0x001fe400078e00ff */
[----:B-1----:R-:W-:-:S04]  /*02c0*/  IMAD.MOV R6, RZ, RZ, -R3 ;  /* 0x000000ffff067224 */ /* 0x002fc800078e0a03 */
[----:B------:R-:W-:Y:S02]  /*02d0*/  IMAD R9, R6, R7, RZ ;  /* 0x0000000706097224 */ /* 0x000fe400078e02ff */
[----:B------:R-:W-:Y:S02]  /*02e0*/  IMAD.MOV.U32 R6, RZ, RZ, R8 ;  /* 0x000000ffff067224 */ /* 0x000fe400078e0008 */
[----:B------:R-:W-:-:S06]  /*02f0*/  IMAD.HI.U32 R3, R3, R9, R2 ;  /* 0x0000000903037227 */ /* 0x000fcc00078e0002 */
[----:B------:R-:W-:-:S04]  /*0300*/  IMAD.HI.U32 R3, R3, R6, RZ ;  /* 0x0000000603037227 */ /* 0x000fc800078e00ff */
[----:B------:R-:W-:-:S05]  /*0310*/  IMAD R0, R3, R0, R6 ;  /* 0x0000000003007224 */ /* 0x000fca00078e0206 */
[----:B------:R-:W-:-:S13]  /*0320*/  ISETP.GT.U32.AND P1, PT, R7, R0, PT ;  /* 0x000000000700720c */ /* 0x000fda0003f24070 */
[----:B------:R-:W-:Y:S02]  /*0330*/  @!P1 IMAD.IADD R0, R0, 0x1, -R7 ;  /* 0x0000000100009824 */ /* 0x000fe400078e0a07 */
[----:B------:R-:W-:Y:S01]  /*0340*/  @!P1 VIADD R3, R3, 0x1 ;  /* 0x0000000103039836 */ /* 0x000fe20000000000 */
[----:B------:R-:W-:Y:S02]  /*0350*/  ISETP.NE.AND P1, PT, R4, RZ, PT ;  /* 0x000000ff0400720c */ /* 0x000fe40003f25270 */
[----:B------:R-:W-:Y:S02]  /*0360*/  ISETP.GE.U32.AND P0, PT, R0, R7, PT ;  /* 0x000000070000720c */ /* 0x000fe40003f06070 */
[----:B------:R-:W-:-:S04]  /*0370*/  LOP3.LUT R0, R5, R4, RZ, 0x3c, !PT ;  /* 0x0000000405007212 */ /* 0x000fc800078e3cff */
[----:B------:R-:W-:Y:S01]  /*0380*/  ISETP.GE.AND P2, PT, R0, RZ, PT ;  /* 0x000000ff0000720c */ /* 0x000fe20003f46270 */
[----:B------:R-:W-:-:S06]  /*0390*/  VIADD R0, R24, 0x1f ;  /* 0x0000001f18007836 */ /* 0x000fcc0000000000 */
[----:B------:R-:W-:-:S04]  /*03a0*/  @P0 VIADD R3, R3, 0x1 ;  /* 0x0000000103030836 */ /* 0x000fc80000000000 */
[----:B------:R-:W-:Y:S01]  /*03b0*/  IMAD.MOV.U32 R2, RZ, RZ, R3 ;  /* 0x000000ffff027224 */ /* 0x000fe200078e0003 */
[----:B------:R-:W-:-:S03]  /*03c0*/  SHF.R.S32.HI R3, RZ, 0x1f, R0 ;  /* 0x0000001fff037819 */ /* 0x000fc60000011400 */
[----:B------:R-:W-:Y:S01]  /*03d0*/  @!P2 IMAD.MOV R2, RZ, RZ, -R2 ;  /* 0x000000ffff02a224 */ /* 0x000fe200078e0a02 */
[----:B------:R-:W-:Y:S02]  /*03e0*/  @!P1 LOP3.LUT R2, RZ, R4, RZ, 0x33, !PT ;  /* 0x00000004ff029212 */ /* 0x000fe400078e33ff */
[----:B------:R-:W-:-:S03]  /*03f0*/  LEA.HI R3, R3, R0, RZ, 0x5 ;  /* 0x0000000003037211 */ /* 0x000fc600078f28ff */
[----:B------:R-:W-:Y:S02]  /*0400*/  IMAD.SHL.U32 R6, R2, 0x8, RZ ;  /* 0x0000000802067824 */ /* 0x000fe400078e00ff */
[----:B------:R-:W-:-:S03]  /*0410*/  IMAD.MOV R2, RZ, RZ, -R2 ;  /* 0x000000ffff027224 */ /* 0x000fc600078e0a02 */
[----:B------:R-:W-:Y:S01]  /*0420*/  LEA.HI.SX32 R3, R3, -R6, 0x1b ;  /* 0x8000000603037211 */ /* 0x000fe200078fdaff */
[----:B------:R-:W-:-:S03]  /*0430*/  IMAD R4, R4, R2, R5 ;  /* 0x0000000204047224 */ /* 0x000fc600078e0205 */
[----:B------:R-:W-:Y:S02]  /*0440*/  VIMNMX R11, R3, 0x8, PT ;  /* 0x00000008030b7848 */ /* 0x000fe40003fe0100 */
[----:B------:R-:W-:Y:S02]  /*0450*/  IABS R9, R4 ;  /* 0x0000000400097213 */ /* 0x000fe40000000000 */
[----:B------:R-:W-:-:S04]  /*0460*/  IABS R7, R11 ;  /* 0x0000000b00077213 */ /* 0x000fc80000000000 */
[----:B------:R-:W0:Y:S08]  /*0470*/  I2F.RP R0, R7 ;  /* 0x0000000700007306 */ /* 0x000e300000209400 */
[----:B0-----:R-:W0:Y:S02]  /*0480*/  MUFU.RCP R0, R0 ;  /* 0x0000000000007308 */ /* 0x001e240000001000 */
[----:B0-----:R-:W-:-:S06]  /*0490*/  VIADD R3, R0, 0xffffffe ;  /* 0x0ffffffe00037836 */ /* 0x001fcc0000000000 */
[----:B------:R-:W0:Y:S02]  /*04a0*/  F2I.FTZ.U32.TRUNC.NTZ R3, R3 ;  /* 0x0000000300037305 */ /* 0x000e24000021f000 */
[----:B0-----:R-:W-:-:S04]  /*04b0*/  IMAD.MOV R8, RZ, RZ, -R3 ;  /* 0x000000ffff087224 */ /* 0x001fc800078e0a03 */
[----:B------:R-:W-:Y:S01]  /*04c0*/  IMAD.MOV.U32 R2, RZ, RZ, R8 ;  /* 0x000000ffff027224 */ /* 0x000fe200078e0008 */
[----:B------:R-:W-:-:S03]  /*04d0*/  IABS R8, R11 ;  /* 0x0000000b00087213 */ /* 0x000fc60000000000 */
[----:B------:R-:W-:Y:S02]  /*04e0*/  IMAD R5, R2, R7, RZ ;  /* 0x0000000702057224 */ /* 0x000fe400078e02ff */
[----:B------:R-:W-:Y:S02]  /*04f0*/  IMAD.MOV.U32 R2, RZ, RZ, RZ ;  /* 0x000000ffff027224 */ /* 0x000fe400078e00ff */
[----:B------:R-:W-:Y:S02]  /*0500*/  IMAD.MOV R0, RZ, RZ, -R8 ;  /* 0x000000ffff007224 */ /* 0x000fe400078e0a08 */
[----:B------:R-:W-:Y:S01]  /*0510*/  IMAD.HI.U32 R2, R3, R5, R2 ;  /* 0x0000000503027227 */ /* 0x000fe200078e0002 */
[----:B------:R-:W-:-:S04]  /*0520*/  LOP3.LUT R3, R55, 0x20, RZ, 0xc0, !PT ;  /* 0x0000002037037812 */ /* 0x000fc800078ec0ff */
[----:B------:R-:W-:Y:S01]  /*0530*/  R2UR UR4, R3 ;  /* 0x00000000030472ca */ /* 0x000fe200000e0000 */
        /* <DEDUP_REMOVED lines=8> */
[----:B------:R-:W-:-:S07]  /*05c0*/  ISETP.GE.AND P2, PT, R0, RZ, PT ;  /* 0x000000ff0000720c */ /* 0x000fce0003f46270 */
[----:B------:R-:W-:Y:S01]  /*05d0*/  @P0 VIADD R2, R2, 0x1 ;  /* 0x0000000102020836 */ /* 0x000fe20000000000 */
[----:B------:R-:W-:-:S05]  /*05e0*/  ISETP.GT.AND P0, PT, R98, 0x1f, PT ;  /* 0x0000001f6200780c */ /* 0x000fca0003f04270 */
[----:B------:R-:W-:Y:S01]  /*05f0*/  @!P2 IMAD.MOV R2, RZ, RZ, -R2 ;  /* 0x000000ffff02a224 */ /* 0x000fe200078e0a02 */
[----:B------:R-:W-:-:S05]  /*0600*/  @!P1 LOP3.LUT R2, RZ, R11, RZ, 0x33, !PT ;  /* 0x0000000bff029212 */ /* 0x000fca00078e33ff */
[----:B------:R-:W-:Y:S02]  /*0610*/  IMAD.MOV R0, RZ, RZ, -R2 ;  /* 0x000000ffff007224 */ /* 0x000fe400078e0a02 */
[----:B------:R-:W-:Y:S02]  /*0620*/  IMAD.SHL.U32 R3, R2, 0x20, RZ ;  /* 0x0000002002037824 */ /* 0x000fe400078e00ff */
[----:B------:R-:W-:-:S03]  /*0630*/  IMAD R0, R11, R0, R4 ;  /* 0x000000000b007224 */ /* 0x000fc600078e0204 */
[C---:B------:R-:W-:Y:S01]  /*0640*/  LOP3.LUT R53, R3.reuse, R80, RZ, 0xfc, !PT ;  /* 0x0000005003357212 */ /* 0x040fe200078efcff */
[----:B------:R-:W-:Y:S01]  /*0650*/  IMAD.IADD R0, R6, 0x1, R0 ;  /* 0x0000000106007824 */ /* 0x000fe200078e0200 */
[C-C-:B------:R-:W-:Y:S02]  /*0660*/  LOP3.LUT R52, R3.reuse, 0x2, R80.reuse, 0xfe, !PT ;  /* 0x0000000203347812 */ /* 0x140fe400078efe50 */
[C-C-:B------:R-:W-:Y:S01]  /*0670*/  LOP3.LUT R19, R3.reuse, 0x4, R80.reuse, 0xfe, !PT ;  /* 0x0000000403137812 */ /* 0x140fe200078efe50 */
[----:B------:R-:W-:Y:S01]  /*0680*/  IMAD R5, R0, 0x20, R97 ;  /* 0x0000002000057824 */ /* 0x000fe200078e0261 */
[C-C-:B------:R-:W-:Y:S02]  /*0690*/  LOP3.LUT R18, R3.reuse, 0x6, R80.reuse, 0xfe, !PT ;  /* 0x0000000603127812 */ /* 0x140fe400078efe50 */
[C-C-:B------:R-:W-:Y:S02]  /*06a0*/  LOP3.LUT R17, R3.reuse, 0x8, R80.reuse, 0xfe, !PT ;  /* 0x0000000803117812 */ /* 0x140fe400078efe50 */
[----:B------:R-:W-:-:S02]  /*06b0*/  LOP3.LUT R16, R3, 0xa, R80, 0xfe, !PT ;  /* 0x0000000a03107812 */ /* 0x000fc400078efe50 */
[C-C-:B------:R-:W-:Y:S02]  /*06c0*/  LOP3.LUT R15, R3.reuse, 0xc, R80.reuse, 0xfe, !PT ;  /* 0x0000000c030f7812 */ /* 0x140fe400078efe50 */
[C-C-:B------:R-:W-:Y:S02]  /*06d0*/  LOP3.LUT R14, R3.reuse, 0xe, R80.reuse, 0xfe, !PT ;  /* 0x0000000e030e7812 */ /* 0x140fe400078efe50 */
[C-C-:B------:R-:W-:Y:S02]  /*06e0*/  LOP3.LUT R13, R3.reuse, 0x10, R80.reuse, 0xfe, !PT ;  /* 0x00000010030d7812 */ /* 0x140fe400078efe50 */
[C-C-:B------:R-:W-:Y:S02]  /*06f0*/  LOP3.LUT R12, R3.reuse, 0x12, R80.reuse, 0xfe, !PT ;  /* 0x00000012030c7812 */ /* 0x140fe400078efe50 */
[C-C-:B------:R-:W-:Y:S02]  /*0700*/  LOP3.LUT R11, R3.reuse, 0x14, R80.reuse, 0xfe, !PT ;  /* 0x00000014030b7812 */ /* 0x140fe400078efe50 */
[----:B------:R-:W-:-:S02]  /*0710*/  LOP3.LUT R10, R3, 0x16, R80, 0xfe, !PT ;  /* 0x00000016030a7812 */ /* 0x000fc400078efe50 */
[C-C-:B------:R-:W-:Y:S02]  /*0720*/  LOP3.LUT R9, R3.reuse, 0x18, R80.reuse, 0xfe, !PT ;  /* 0x0000001803097812 */ /* 0x140fe400078efe50 */
[C-C-:B------:R-:W-:Y:S02]  /*0730*/  LOP3.LUT R8, R3.reuse, 0x1a, R80.reuse, 0xfe, !PT ;  /* 0x0000001a03087812 */ /* 0x140fe400078efe50 */
[C-C-:B------:R-:W-:Y:S02]  /*0740*/  LOP3.LUT R7, R3.reuse, 0x1c, R80.reuse, 0xfe, !PT ;  /* 0x0000001c03077812 */ /* 0x140fe400078efe50 */
[----:B------:R-:W-:Y:S01]  /*0750*/  LOP3.LUT R6, R3, 0x1e, R80, 0xfe, !PT ;  /* 0x0000001e03067812 */ /* 0x000fe200078efe50 */
[----:B------:R-:W-:Y:S06]  /*0760*/  @P0 BRA `(.L_x_0) ;  /* 0x00000000001c0947 */ /* 0x000fec0003800000 */
[C---:B------:R-:W-:Y:S01]  /*0770*/  IMAD.SHL.U32 R4, R55.reuse, 0x40, RZ ;  /* 0x0000004037047824 */ /* 0x040fe200078e00ff */
[----:B------:R-:W-:Y:S01]  /*0780*/  CS2R R32, SRZ ;  /* 0x0000000000207805 */ /* 0x000fe2000001ff00 */
[----:B------:R-:W-:Y:S01]  /*0790*/  IMAD.SHL.U32 R3, R55, 0x8, RZ ;  /* 0x0000000837037824 */ /* 0x000fe200078e00ff */
[----:B------:R-:W-:Y:S02]  /*07a0*/  CS2R R34, SRZ ;  /* 0x0000000000227805 */ /* 0x000fe4000001ff00 */
[----:B------:R-:W-:Y:S02]  /*07b0*/  CS2R R28, SRZ ;  /* 0x00000000001c7805 */ /* 0x000fe4000001ff00 */
[----:B------:R-:W-:Y:S01]  /*07c0*/  CS2R R30, SRZ ;  /* 0x00000000001e7805 */ /* 0x000fe2000001ff00 */
[----:B------:R-:W-:Y:S06]  /*07d0*/  BRA `(.L_x_1) ;  /* 0x0000002000787947 */ /* 0x000fec0003800000 */
.L_x_0:
[----:B------:R-:W-:Y:S01]  /*07e0*/  IABS R20, R25 ;  /* 0x0000001900147213 */ /* 0x000fe20000000000 */
[----:B------:R-:W-:Y:S01]  /*07f0*/  IMAD.MOV.U32 R2, RZ, RZ, RZ ;  /* 0x000000ffff027224 */ /* 0x000fe200078e00ff */
[----:B------:R-:W-:Y:S01]  /*0800*/  IABS R0, R24 ;  /* 0x0000001800007213 */ /* 0x000fe20000000000 */
[----:B------:R-:W-:Y:S01]  /*0810*/  ULDC UR7, c[0x0][0x234] ;  /* 0x00008d0000077ab9 */ /* 0x000fe20000000800 */
[----:B------:R-:W0:Y:S01]  /*0820*/  I2F.RP R4, R20 ;  /* 0x0000001400047306 */ /* 0x000e220000209400 */
[----:B------:R-:W-:Y:S01]  /*0830*/  IABS R29, R7 ;  /* 0x00000007001d7213 */ /* 0x000fe20000000000 */
[----:B------:R-:W1:Y:S01]  /*0840*/  LDC R96, c[0x0][0x238] ;  /* 0x00008e00ff607b82 */ /* 0x000e620000000800 */
[----:B------:R-:W-:Y:S01]  /*0850*/  IABS R26, R6 ;  /* 0x00000006001a7213 */ /* 0x000fe20000000000 */
[----:B------:R-:W-:Y:S01]  /*0860*/  ULDC.64 UR10, c[0x0][0x210] ;  /* 0x00008400000a7ab9 */ /* 0x000fe20000000a00 */
[----:B------:R-:W-:Y:S01]  /*0870*/  IABS R33, R10 ;  /* 0x0000000a00217213 */ /* 0x000fe20000000000 */
[----:B------:R-:W-:Y:S01]  /*0880*/  IMAD.SHL.U32 R56, R54, 0x2, RZ ;  /* 0x0000000236387824 */ /* 0x000fe200078e00ff */
[----:B------:R-:W-:Y:S01]  /*0890*/  IABS R35, R11 ;  /* 0x0000000b00237213 */ /* 0x000fe20000000000 */
[----:B------:R-:W2:Y:S01]  /*08a0*/  I2F.RP R21, R0 ;  /* 0x0000000000157306 */ /* 0x000ea20000209400 */
[----:B------:R-:W-:Y:S01]  /*08b0*/  IABS R37, R12 ;  /* 0x0000000c00257213 */ /* 0x000fe20000000000 */
[----:B------:R-:W-:Y:S01]  /*08c0*/  ULEA UR4, UR4, UR5, 0x4 ;  /* 0x0000000504047291 */ /* 0x000fe2000f8e203f */
[----:B------:R-:W-:-:S02]  /*08d0*/  IABS R57, R53 ;  /* 0x0000003500397213 */ /* 0x000fc40000000000 */
[----:B------:R-:W-:Y:S02]  /*08e0*/  IABS R39, R14 ;  /* 0x0000000e00277213 */ /* 0x000fe40000000000 */
[----:B------:R-:W-:Y:S01]  /*08f0*/  IABS R43, R16 ;  /* 0x00000010002b7213 */ /* 0x000fe20000000000 */
[----:B0-----:R-:W0:Y:S01]  /*0900*/  MUFU.RCP R4, R4 ;  /* 0x0000000400047308 */ /* 0x001e220000001000 */
[----:B------:R-:W-:Y:S02]  /*0910*/  IABS R45, R17 ;  /* 0x00000011002d7213 */ /* 0x000fe40000000000 */
[----:B------:R-:W-:Y:S02]  /*0920*/  IABS R41, R15 ;  /* 0x0000000f00297213 */ /* 0x000fe40000000000 */
[----:B------:R-:W-:Y:S02]  /*0930*/  IABS R59, R5 ;  /* 0x00000005003b7213 */ /* 0x000fe40000000000 */
[----:B------:R-:W-:Y:S01]  /*0940*/  IABS R47, R18 ;  /* 0x00000012002f7213 */ /* 0x000fe20000000000 */
[----:B--2---:R-:W2:Y:S01]  /*0950*/  MUFU.RCP R21, R21 ;  /* 0x0000001500157308 */ /* 0x004ea20000001000 */
[----:B------:R-:W-:Y:S01]  /*0960*/  IABS R49, R19 ;  /* 0x0000001300317213 */ /* 0x000fe20000000000 */
[----:B-1----:R-:W-:Y:S01]  /*0970*/  IMAD R80, R80, R96, RZ ;  /* 0x0000006050507224 */ /* 0x002fe200078e02ff */
[----:B------:R-:W-:Y:S01]  /*0980*/  IABS R51, R52 ;  /* 0x0000003400337213 */ /* 0x000fe20000000000 */
[-C--:B------:R-:W-:Y:S01]  /*0990*/  IMAD R81, R81, R96.reuse, RZ ;  /* 0x0000006051517224 */ /* 0x080fe200078e02ff */
[----:B------:R-:W-:Y:S01]  /*09a0*/  LOP3.LUT R78, R56, 0x20, RZ, 0x3c, !PT ;  /* 0x00000020384e7812 */ /* 0x000fe200078e3cff */
[-C--:B------:R-:W-:Y:S01]  /*09b0*/  IMAD R82, R82, R96.reuse, RZ ;  /* 0x0000006052527224 */ /* 0x080fe200078e02ff */
[----:B------:R-:W-:Y:S01]  /*09c0*/  LOP3.LUT R79, R56, 0x30, RZ, 0x3c, !PT ;  /* 0x00000030384f7812 */ /* 0x000fe200078e3cff */
[----:B------:R-:W-:-:S02]  /*09d0*/  IMAD R83, R83, R96, RZ ;  /* 0x0000006053537224 */ /* 0x000fc400078e02ff */
[----:B0-----:R-:W-:Y:S02]  /*09e0*/  VIADD R3, R4, 0xffffffe ;  /* 0x0ffffffe04037836 */ /* 0x001fe40000000000 */
[-C--:B------:R-:W-:Y:S02]  /*09f0*/  IMAD R84, R84, R96.reuse, RZ ;  /* 0x0000006054547224 */ /* 0x080fe400078e02ff */
[-C--:B------:R-:W-:Y:S02]  /*0a00*/  IMAD R85, R85, R96.reuse, RZ ;  /* 0x0000006055557224 */ /* 0x080fe400078e02ff */
[----:B------:R-:W0:Y:S01]  /*0a10*/  F2I.FTZ.U32.TRUNC.NTZ R3, R3 ;  /* 0x0000000300037305 */ /* 0x000e22000021f000 */
[----:B--2---:R-:W-:Y:S02]  /*0a20*/  VIADD R22, R21, 0xffffffe ;  /* 0x0ffffffe15167836 */ /* 0x004fe40000000000 */
[-C--:B------:R-:W-:Y:S02]  /*0a30*/  IMAD R86, R86, R96.reuse, RZ ;  /* 0x0000006056567224 */ /* 0x080fe400078e02ff */
[----:B------:R-:W-:-:S02]  /*0a40*/  IMAD R87, R87, R96, RZ ;  /* 0x0000006057577224 */ /* 0x000fc400078e02ff */
[-C--:B------:R-:W-:Y:S01]  /*0a50*/  IMAD R88, R88, R96.reuse, RZ ;  /* 0x0000006058587224 */ /* 0x080fe200078e02ff */
[----:B------:R1:W2:Y:S01]  /*0a60*/  F2I.FTZ.U32.TRUNC.NTZ R23, R22 ;  /* 0x0000001600177305 */ /* 0x0002a2000021f000 */
[-C--:B------:R-:W-:Y:S02]  /*0a70*/  IMAD R89, R89, R96.reuse, RZ ;  /* 0x0000006059597224 */ /* 0x080fe400078e02ff */
[-C--:B------:R-:W-:Y:S02]  /*0a80*/  IMAD R90, R90, R96.reuse, RZ ;  /* 0x000000605a5a7224 */ /* 0x080fe400078e02ff */
[----:B------:R-:W-:Y:S02]  /*0a90*/  IMAD R91, R91, R96, RZ ;  /* 0x000000605b5b7224 */ /* 0x000fe400078e02ff */
[----:B0-----:R-:W-:Y:S02]  /*0aa0*/  IMAD.MOV R27, RZ, RZ, -R3 ;  /* 0x000000ffff1b7224 */ /* 0x001fe400078e0a03 */
[----:B-1----:R-:W-:-:S02]  /*0ab0*/  IMAD.MOV.U32 R22, RZ, RZ, RZ ;  /* 0x000000ffff167224 */ /* 0x002fc400078e00ff */
[----:B------:R-:W-:Y:S02]  /*0ac0*/  IMAD R27, R27, R20, RZ ;  /* 0x000000141b1b7224 */ /* 0x000fe400078e02ff */
[----:B------:R-:W-:Y:S02]  /*0ad0*/  IMAD R92, R92, R96, RZ ;  /* 0x000000605c5c7224 */ /* 0x000fe400078e02ff */
[----:B------:R-:W-:Y:S01]  /*0ae0*/  IMAD.HI.U32 R2, R3, R27, R2 ;  /* 0x0000001b03027227 */ /* 0x000fe200078e0002 */
[----:B------:R-:W-:-:S03]  /*0af0*/  SHF.R.S32.HI R3, RZ, 0x1f, R98 ;  /* 0x0000001fff037819 */ /* 0x000fc60000011462 */
[----:B--2---:R-:W-:Y:S01]  /*0b00*/  IMAD.MOV R31, RZ, RZ, -R23 ;  /* 0x000000ffff1f7224 */ /* 0x004fe200078e0a17 */
[----:B------:R-:W-:Y:S01]  /*0b10*/  LEA.HI R98, R3, R98, RZ, 0x5 ;  /* 0x0000006203627211 */ /* 0x000fe200078f28ff */
[----:B------:R-:W-:-:S03]  /*0b20*/  IMAD.HI.U32 R21, R2, R29, RZ ;  /* 0x0000001d02157227 */ /* 0x000fc600078e00ff */
[----:B------:R-:W-:Y:S01]  /*0b30*/  SHF.R.S32.HI R98, RZ, 0x5, R98 ;  /* 0x00000005ff627819 */ /* 0x000fe20000011462 */
[----:B------:R-:W-:Y:S02]  /*0b40*/  IMAD.MOV.U32 R27, RZ, RZ, R26 ;  /* 0x000000ffff1b7224 */ /* 0x000fe400078e001a */
[----:B------:R-:W-:Y:S02]  /*0b50*/  IMAD R31, R31, R0, RZ ;  /* 0x000000001f1f7224 */ /* 0x000fe400078e02ff */
[----:B------:R-:W-:Y:S02]  /*0b60*/  IMAD.MOV R26, RZ, RZ, -R21 ;  /* 0x000000ffff1a7224 */ /* 0x000fe400078e0a15 */
[----:B------:R-:W-:-:S04]  /*0b70*/  IMAD.HI.U32 R4, R2, R27, RZ ;  /* 0x0000001b02047227 */ /* 0x000fc800078e00ff */
[----:B------:R-:W-:Y:S01]  /*0b80*/  IMAD.HI.U32 R28, R23, R31, R22 ;  /* 0x0000001f171c7227 */ /* 0x000fe200078e0016 */
[----:B------:R-:W-:-:S03]  /*0b90*/  IABS R31, R9 ;  /* 0x00000009001f7213 */ /* 0x000fc60000000000 */
[----:B------:R-:W-:Y:S01]  /*0ba0*/  IMAD R23, R20, R26, R29 ;  /* 0x0000001a14177224 */ /* 0x000fe200078e021d */
[----:B------:R-:W-:Y:S01]  /*0bb0*/  IABS R29, R8 ;  /* 0x00000008001d7213 */ /* 0x000fe20000000000 */
[----:B------:R-:W-:Y:S02]  /*0bc0*/  IMAD.MOV R4, RZ, RZ, -R4 ;  /* 0x000000ffff047224 */ /* 0x000fe400078e0a04 */
[----:B------:R-:W-:Y:S01]  /*0bd0*/  IMAD.HI.U32 R22, R2, R33, RZ ;  /* 0x0000002102167227 */ /* 0x000fe200078e00ff */
[----:B------:R-:W-:-:S03]  /*0be0*/  ISETP.GT.U32.AND P1, PT, R20, R23, PT ;  /* 0x000000171400720c */ /* 0x000fc60003f24070 */
[----:B------:R-:W-:Y:S02]  /*0bf0*/  IMAD R21, R20, R4, R27 ;  /* 0x0000000414157224 */ /* 0x000fe400078e021b */
[----:B------:R-:W-:-:S03]  /*0c00*/  IMAD.HI.U32 R3, R2, R29, RZ ;  /* 0x0000001d02037227 */ /* 0x000fc600078e00ff */
[----:B------:R-:W-:Y:S01]  /*0c10*/  ISETP.GT.U32.AND P0, PT, R20, R21, PT ;  /* 0x000000151400720c */ /* 0x000fe20003f04070 */
[----:B------:R-:W-:-:S04]  /*0c20*/  IMAD.HI.U32 R4, R2, R31, RZ ;  /* 0x0000001f02047227 */ /* 0x000fc800078e00ff */
[----:B------:R-:W-:-:S04]  /*0c30*/  IMAD.HI.U32 R26, R2, R35, RZ ;  /* 0x00000023021a7227 */ /* 0x000fc800078e00ff */
[----:B------:R-:W-:-:S04]  /*0c40*/  IMAD.HI.U32 R27, R2, R37, RZ ;  /* 0x00000025021b7227 */ /* 0x000fc800078e00ff */
[----:B------:R-:W-:Y:S02]  /*0c50*/  IMAD.MOV R3, RZ, RZ, -R3 ;  /* 0x000000ffff037224 */ /* 0x000fe400078e0a03 */
[----:B------:R-:W-:Y:S02]  /*0c60*/  IMAD.MOV R4, RZ, RZ, -R4 ;  /* 0x000000ffff047224 */ /* 0x000fe400078e0a04 */
[----:B------:R-:W-:Y:S02]  /*0c70*/  IMAD.MOV R22, RZ, RZ, -R22 ;  /* 0x000000ffff167224 */ /* 0x000fe400078e0a16 */
[----:B------:R-:W-:Y:S02]  /*0c80*/  IMAD.MOV R26, RZ, RZ, -R26 ;  /* 0x000000ffff1a7224 */ /* 0x000fe400078e0a1a */
[----:B------:R-:W-:Y:S02]  /*0c90*/  IMAD.MOV R30, RZ, RZ, -R27 ;  /* 0x000000ffff1e7224 */ /* 0x000fe400078e0a1b */
[----:B------:R-:W-:-:S02]  /*0ca0*/  IMAD R27, R20, R3, R29 ;  /* 0x00000003141b7224 */ /* 0x000fc400078e021d */
[C---:B------:R-:W-:Y:S02]  /*0cb0*/  IMAD R29, R20.reuse, R4, R31 ;  /* 0x00000004141d7224 */ /* 0x040fe400078e021f */
[C---:B------:R-:W-:Y:S02]  /*0cc0*/  IMAD R31, R20.reuse, R22, R33 ;  /* 0x00000016141f7224 */ /* 0x040fe400078e0221 */
[C---:B------:R-:W-:Y:S01]  /*0cd0*/  IMAD R33, R20.reuse, R26, R35 ;  /* 0x0000001a14217224 */ /* 0x040fe200078e0223 */
[C---:B------:R-:W-:Y:S01]  /*0ce0*/  ISETP.GT.U32.AND P3, PT, R20.reuse, R29, PT ;  /* 0x0000001d1400720c */ /* 0x040fe20003f64070 */
[C---:B------:R-:W-:Y:S01]  /*0cf0*/  IMAD R35, R20.reuse, R30, R37 ;  /* 0x0000001e14237224 */ /* 0x040fe200078e0225 */
[----:B------:R-:W-:Y:S01]  /*0d00*/  IABS R37, R13 ;  /* 0x0000000d00257213 */ /* 0x000fe20000000000 */
[--C-:B------:R-:W-:Y:S01]  /*0d10*/  @!P0 IMAD.IADD R21, R21, 0x1, -R20.reuse ;  /* 0x0000000115158824 */ /* 0x100fe200078e0a14 */
[C---:B------:R-:W-:Y:S01]  /*0d20*/  ISETP.GT.U32.AND P4, PT, R20.reuse, R31, PT ;  /* 0x0000001f1400720c */ /* 0x040fe20003f84070 */
[----:B------:R-:W-:Y:S01]  /*0d30*/  @!P1 IMAD.IADD R23, R23, 0x1, -R20 ;  /* 0x0000000117179824 */ /* 0x000fe200078e0a14 */
[----:B------:R-:W-:Y:S01]  /*0d40*/  ISETP.GT.U32.AND P5, PT, R20, R33, PT ;  /* 0x000000211400720c */ /* 0x000fe20003fa4070 */
[----:B------:R-:W-:Y:S01]  /*0d50*/  IMAD.HI.U32 R3, R2, R37, RZ ;  /* 0x0000002502037227 */ /* 0x000fe200078e00ff */
[----:B------:R-:W-:-:S02]  /*0d60*/  ISETP.GT.U32.AND P0, PT, R20, R21, PT ;  /* 0x000000151400720c */ /* 0x000fc40003f04070 */
[----:B------:R-:W-:Y:S01]  /*0d70*/  ISETP.GT.U32.AND P1, PT, R20, R23, PT ;  /* 0x000000171400720c */ /* 0x000fe20003f24070 */
[----:B------:R-:W-:Y:S02]  /*0d80*/  IMAD.MOV R30, RZ, RZ, -R3 ;  /* 0x000000ffff1e7224 */ /* 0x000fe400078e0a03 */
[----:B------:R-:W-:-:S04]  /*0d90*/  IMAD.HI.U32 R3, R2, R57, RZ ;  /* 0x0000003902037227 */ /* 0x000fc800078e00ff */
[----:B------:R-:W-:Y:S02]  /*0da0*/  IMAD.MOV R3, RZ, RZ, -R3 ;  /* 0x000000ffff037224 */ /* 0x000fe400078e0a03 */
[----:B------:R-:W-:-:S04]  /*0db0*/  IMAD.HI.U32 R4, R2, R39, RZ ;  /* 0x0000002702047227 */ /* 0x000fc800078e00ff */
[----:B------:R-:W-:Y:S02]  /*0dc0*/  IMAD R57, R20, R3, R57 ;  /* 0x0000000314397224 */ /* 0x000fe400078e0239 */
[----:B------:R-:W-:Y:S02]  /*0dd0*/  IMAD.MOV R4, RZ, RZ, -R4 ;  /* 0x000000ffff047224 */ /* 0x000fe400078e0a04 */
[----:B------:R-:W-:Y:S01]  /*0de0*/  IMAD.HI.U32 R26, R2, R43, RZ ;  /* 0x0000002b021a7227 */ /* 0x000fe200078e00ff */
[----:B------:R-:W-:-:S03]  /*0df0*/  ISETP.GT.U32.AND P2, PT, R20, R57, PT ;  /* 0x000000391400720c */ /* 0x000fc60003f44070 */
[C---:B------:R-:W-:Y:S02]  /*0e00*/  IMAD R37, R20.reuse, R30, R37 ;  /* 0x0000001e14257224 */ /* 0x040fe400078e0225 */
[----:B------:R-:W-:Y:S02]  /*0e10*/  IMAD R39, R20, R4, R39 ;  /* 0x0000000414277224 */ /* 0x000fe400078e0227 */
[----:B------:R-:W-:Y:S02]  /*0e20*/  IMAD.MOV R26, RZ, RZ, -R26 ;  /* 0x000000ffff1a7224 */ /* 0x000fe400078e0a1a */
[----:B------:R-:W-:-:S04]  /*0e30*/  IMAD.HI.U32 R3, R2, R45, RZ ;  /* 0x0000002d02037227 */ /* 0x000fc800078e00ff */
[--C-:B------:R-:W-:Y:S01]  /*0e40*/  @!P2 IMAD.IADD R57, R57, 0x1, -R20.reuse ;  /* 0x000000013939a824 */ /* 0x100fe200078e0a14 */
[C---:B------:R-:W-:Y:S01]  /*0e50*/  ISETP.GT.U32.AND P2, PT, R20.reuse, R27, PT ;  /* 0x0000001b1400720c */ /* 0x040fe20003f44070 */
[--C-:B------:R-:W-:Y:S01]  /*0e60*/  @!P0 IMAD.IADD R21, R21, 0x1, -R20.reuse ;  /* 0x0000000115158824 */ /* 0x100fe200078e0a14 */
[C---:B------:R-:W-:Y:S01]  /*0e70*/  ISETP.GT.U32.AND P0, PT, R20.reuse, R37, PT ;  /* 0x000000251400720c */ /* 0x040fe20003f04070 */
[----:B------:R-:W-:Y:S01]  /*0e80*/  @!P1 IMAD.IADD R23, R23, 0x1, -R20 ;  /* 0x0000000117179824 */ /* 0x000fe200078e0a14 */
[----:B------:R-:W-:Y:S01]  /*0e90*/  ISETP.GT.U32.AND P6, PT, R20, R57, PT ;  /* 0x000000391400720c */ /* 0x000fe20003fc4070 */
[----:B------:R-:W-:Y:S01]  /*0ea0*/  IMAD.HI.U32 R22, R2, R41, RZ ;  /* 0x0000002902167227 */ /* 0x000fe200078e00ff */
[----:B------:R-:W-:-:S03]  /*0eb0*/  ISETP.GT.U32.AND P1, PT, R20, R39, PT ;  /* 0x000000271400720c */ /* 0x000fc60003f24070 */
[----:B------:R-:W-:-:S04]  /*0ec0*/  IMAD.HI.U32 R28, R28, R59, RZ ;  /* 0x0000003b1c1c7227 */ /* 0x000fc800078e00ff */
[----:B------:R-:W-:Y:S02]  /*0ed0*/  IMAD R43, R20, R26, R43 ;  /* 0x0000001a142b7224 */ /* 0x000fe400078e022b */
[----:B------:R-:W-:-:S04]  /*0ee0*/  IMAD.HI.U32 R4, R2, R47, RZ ;  /* 0x0000002f02047227 */ /* 0x000fc800078e00ff */
[----:B------:R-:W-:Y:S02]  /*0ef0*/  IMAD.MOV R3, RZ, RZ, -R3 ;  /* 0x000000ffff037224 */ /* 0x000fe400078e0a03 */
[----:B------:R-:W-:Y:S02]  /*0f00*/  IMAD.MOV R22, RZ, RZ, -R22 ;  /* 0x000000ffff167224 */ /* 0x000fe400078e0a16 */
[----:B------:R-:W-:Y:S02]  /*0f10*/  IMAD.MOV R28, RZ, RZ, -R28 ;  /* 0x000000ffff1c7224 */ /* 0x000fe400078e0a1c */
[----:B------:R-:W-:Y:S02]  /*0f20*/  IMAD.MOV R4, RZ, RZ, -R4 ;  /* 0x000000ffff047224 */ /* 0x000fe400078e0a04 */
[C---:B------:R-:W-:Y:S02]  /*0f30*/  IMAD R45, R20.reuse, R3, R45 ;  /* 0x00000003142d7224 */ /* 0x040fe400078e022d */
[----:B------:R-:W-:Y:S01]  /*0f40*/  @!P3 IMAD.IADD R29, R29, 0x1, -R20 ;  /* 0x000000011d1db824 */ /* 0x000fe200078e0a14 */
[C---:B------:R-:W-:Y:S01]  /*0f50*/  ISETP.GT.U32.AND P3, PT, R20.reuse, R43, PT ;  /* 0x0000002b1400720c */ /* 0x040fe20003f64070 */
[----:B------:R-:W-:-:S02]  /*0f60*/  IMAD R41, R20, R22, R41 ;  /* 0x0000001614297224 */ /* 0x000fc400078e0229 */
[----:B------:R-:W-:Y:S02]  /*0f70*/  IMAD R59, R0, R28, R59 ;  /* 0x0000001c003b7224 */ /* 0x000fe400078e023b */
[--C-:B------:R-:W-:Y:S01]  /*0f80*/  @!P6 IMAD.IADD R57, R57, 0x1, -R20.reuse ;  /* 0x000000013939e824 */ /* 0x100fe200078e0a14 */
[C---:B------:R-:W-:Y:S01]  /*0f90*/  ISETP.GT.U32.AND P6, PT, R20.reuse, R35, PT ;  /* 0x000000231400720c */ /* 0x040fe20003fc4070 */
[--C-:B------:R-:W-:Y:S01]  /*0fa0*/  @!P2 IMAD.IADD R27, R27, 0x1, -R20.reuse ;  /* 0x000000011b1ba824 */ /* 0x100fe200078e0a14 */
[C---:B------:R-:W-:Y:S01]  /*0fb0*/  ISETP.GT.U32.AND P2, PT, R20.reuse, R41, PT ;  /* 0x000000291400720c */ /* 0x040fe20003f44070 */
[C---:B------:R-:W-:Y:S02]  /*0fc0*/  IMAD R47, R20.reuse, R4, R47 ;  /* 0x00000004142f7224 */ /* 0x040fe400078e022f */
[----:B------:R-:W-:Y:S01]  /*0fd0*/  @!P4 IMAD.IADD R31, R31, 0x1, -R20 ;  /* 0x000000011f1fc824 */ /* 0x000fe200078e0a14 */
[----:B------:R-:W-:Y:S01]  /*0fe0*/  ISETP.GT.U32.AND P4, PT, R20, R45, PT ;  /* 0x0000002d1400720c */ /* 0x000fe20003f84070 */
[----:B------:R-:W-:-:S04]  /*0ff0*/  IMAD.HI.U32 R22, R2, R49, RZ ;  /* 0x0000003102167227 */ /* 0x000fc800078e00ff */
[--C-:B------:R-:W-:Y:S01]  /*1000*/  @!P0 IMAD.IADD R37, R37, 0x1, -R20.reuse ;  /* 0x0000000125258824 */ /* 0x100fe200078e0a14 */
[----:B------:R-:W-:Y:S01]  /*1010*/  ISETP.GT.U32.AND P0, PT, R0, R59, PT ;  /* 0x0000003b0000720c */ /* 0x000fe20003f04070 */
[--C-:B------:R-:W-:Y:S01]  /*1020*/  @!P1 IMAD.IADD R39, R39, 0x1, -R20.reuse ;  /* 0x0000000127279824 */ /* 0x100fe200078e0a14 */
[C---:B------:R-:W-:Y:S01]  /*1030*/  ISETP.GT.U32.AND P1, PT, R20.reuse, R27, PT ;  /* 0x0000001b1400720c */ /* 0x040fe20003f24070 */
[----:B------:R-:W-:Y:S01]  /*1040*/  @!P5 IMAD.IADD R33, R33, 0x1, -R20 ;  /* 0x000000012121d824 */ /* 0x000fe200078e0a14 */
[C---:B------:R-:W-:Y:S01]  /*1050*/  ISETP.GT.U32.AND P5, PT, R20.reuse, R47, PT ;  /* 0x0000002f1400720c */ /* 0x040fe20003fa4070 */
[----:B------:R-:W-:Y:S02]  /*1060*/  IMAD.MOV R22, RZ, RZ, -R22 ;  /* 0x000000ffff167224 */ /* 0x000fe400078e0a16 */
[----:B------:R-:W-:Y:S01]  /*1070*/  @!P3 IMAD.IADD R43, R43, 0x1, -R20 ;  /* 0x000000012b2bb824 */ /* 0x000fe200078e0a14 */
[C---:B------:R-:W-:Y:S01]  /*1080*/  ISETP.GT.U32.AND P3, PT, R20.reuse, R31, PT ;  /* 0x0000001f1400720c */ /* 0x040fe20003f64070 */
[----:B------:R-:W-:-:S02]  /*1090*/  IMAD R49, R20, R22, R49 ;  /* 0x0000001614317224 */ /* 0x000fc400078e0231 */
[--C-:B------:R-:W-:Y:S02]  /*10a0*/  @!P6 IMAD.IADD R35, R35, 0x1, -R20.reuse ;  /* 0x000000012323e824 */ /* 0x100fe400078e0a14 */
[----:B------:R-:W-:Y:S01]  /*10b0*/  @!P4 IMAD.IADD R45, R45, 0x1, -R20 ;  /* 0x000000012d2dc824 */ /* 0x000fe200078e0a14 */
[----:B------:R-:W-:Y:S01]  /*10c0*/  ISETP.GT.U32.AND P6, PT, R20, R49, PT ;  /* 0x000000311400720c */ /* 0x000fe20003fc4070 */
[----:B------:R-:W-:Y:S01]  /*10d0*/  IMAD.HI.U32 R2, R2, R51, RZ ;  /* 0x0000003302027227 */ /* 0x000fe200078e00ff */
[----:B------:R-:W-:-:S03]  /*10e0*/  ISETP.GT.U32.AND P4, PT, R20, R33, PT ;  /* 0x000000211400720c */ /* 0x000fc60003f84070 */
[----:B------:R-:W-:Y:S01]  /*10f0*/  @!P2 IMAD.IADD R41, R41, 0x1, -R20 ;  /* 0x000000012929a824 */ /* 0x000fe200078e0a14 */
[C---:B------:R-:W-:Y:S01]  /*1100*/  ISETP.GT.U32.AND P2, PT, R20.reuse, R29, PT ;  /* 0x0000001d1400720c */ /* 0x040fe20003f44070 */
[----:B------:R-:W-:Y:S01]  /*1110*/  @!P0 IMAD.IADD R59, R59, 0x1, -R0 ;  /* 0x000000013b3b8824 */ /* 0x000fe200078e0a00 */
[C---:B------:R-:W-:Y:S01]  /*1120*/  ISETP.GT.U32.AND P0, PT, R20.reuse, R37, PT ;  /* 0x000000251400720c */ /* 0x040fe20003f04070 */
        /* <DEDUP_REMOVED lines=9> */
[--C-:B------:R-:W-:Y:S01]  /*11c0*/  @!P4 IMAD.IADD R33, R33, 0x1, -R20.reuse ;  /* 0x000000012121c824 */ /* 0x100fe200078e0a14 */
[----:B------:R-:W-:Y:S01]  /*11d0*/  ISETP.GT.U32.AND P6, PT, R20, R51, PT ;  /* 0x000000331400720c */ /* 0x000fe20003fc4070 */
[--C-:B------:R-:W-:Y:S01]  /*11e0*/  @!P2 IMAD.IADD R29, R29, 0x1, -R20.reuse ;  /* 0x000000011d1da824 */ /* 0x100fe200078e0a14 */
[----:B------:R-:W-:Y:S01]  /*11f0*/  ISETP.GT.U32.AND P4, PT, R0, R59, PT ;  /* 0x0000003b0000720c */ /* 0x000fe20003f84070 */
[--C-:B------:R-:W-:Y:S01]  /*1200*/  @!P0 IMAD.IADD R37, R37, 0x1, -R20.reuse ;  /* 0x0000000125258824 */ /* 0x100fe200078e0a14 */
[C---:B------:R-:W-:Y:S01]  /*1210*/  ISETP.GT.U32.AND P2, PT, R20.reuse, R41, PT ;  /* 0x000000291400720c */ /* 0x040fe20003f44070 */
[--C-:B------:R-:W-:Y:S01]  /*1220*/  @!P1 IMAD.IADD R39, R39, 0x1, -R20.reuse ;  /* 0x0000000127279824 */ /* 0x100fe200078e0a14 */
[C---:B------:R-:W-:Y:S01]  /*1230*/  ISETP.GT.U32.AND P0, PT, R20.reuse, R45, PT ;  /* 0x0000002d1400720c */ /* 0x040fe20003f04070 */
[--C-:B------:R-:W-:Y:S01]  /*1240*/  @!P5 IMAD.IADD R35, R35, 0x1, -R20.reuse ;  /* 0x000000012323d824 */ /* 0x100fe200078e0a14 */
[----:B------:R-:W-:Y:S01]  /*1250*/  ISETP.GT.U32.AND P1, PT, R20, R47, PT ;  /* 0x0000002f1400720c */ /* 0x000fe20003f24070 */
[--C-:B------:R-:W-:Y:S01]  /*1260*/  @!P3 IMAD.IADD R43, R43, 0x1, -R20.reuse ;  /* 0x000000012b2bb824 */ /* 0x100fe200078e0a14 */
[----:B------:R-:W-:Y:S01]  /*1270*/  ISETP.GE.AND P5, PT, R5, RZ, PT ;  /* 0x000000ff0500720c */ /* 0x000fe20003fa6270 */
[----:B------:R-:W-:Y:S01]  /*1280*/  IMAD.SHL.U32 R4, R55, 0x40, RZ ;  /* 0x0000004037047824 */ /* 0x000fe200078e00ff */
[----:B------:R-:W-:Y:S01]  /*1290*/  ISETP.NE.AND P3, PT, R24, RZ, PT ;  /* 0x000000ff1800720c */ /* 0x000fe20003f65270 */
[----:B------:R-:W-:Y:S01]  /*12a0*/  @!P6 IMAD.IADD R51, R51, 0x1, -R20 ;  /* 0x000000013333e824 */ /* 0x000fe200078e0a14 */
[----:B------:R-:W-:Y:S01]  /*12b0*/  ISETP.GT.U32.AND P6, PT, R20, R49, PT ;  /* 0x000000311400720c */ /* 0x000fe20003fc4070 */
[----:B------:R-:W-:Y:S01]  /*12c0*/  @!P4 IMAD.IADD R59, R59, 0x1, -R0 ;  /* 0x000000013b3bc824 */ /* 0x000fe200078e0a00 */
[----:B------:R-:W-:Y:S01]  /*12d0*/  ISETP.GE.AND P4, PT, R6, RZ, PT ;  /* 0x000000ff0600720c */ /* 0x000fe20003f86270 */
[--C-:B------:R-:W-:Y:S01]  /*12e0*/  @!P2 IMAD.IADD R41, R41, 0x1, -R20.reuse ;  /* 0x000000012929a824 */ /* 0x100fe200078e0a14 */
[----:B------:R-:W-:Y:S01]  /*12f0*/  ISETP.GT.U32.AND P2, PT, R20, R51, PT ;  /* 0x000000331400720c */ /* 0x000fe20003f44070 */
[--C-:B------:R-:W-:Y:S01]  /*1300*/  @!P0 IMAD.IADD R45, R45, 0x1, -R20.reuse ;  /* 0x000000012d2d8824 */ /* 0x100fe200078e0a14 */
[----:B------:R-:W-:Y:S01]  /*1310*/  ISETP.GE.AND P0, PT, R7, RZ, PT ;  /* 0x000000ff0700720c */ /* 0x000fe20003f06270 */
[--C-:B------:R-:W-:Y:S01]  /*1320*/  @!P1 IMAD.IADD R47, R47, 0x1, -R20.reuse ;  /* 0x000000012f2f9824 */ /* 0x100fe200078e0a14 */
[----:B------:R-:W-:Y:S01]  /*1330*/  ISETP.GE.AND P1, PT, R8, RZ, PT ;  /* 0x000000ff0800720c */ /* 0x000fe20003f26270 */
[----:B------:R-:W-:Y:S01]  /*1340*/  @!P5 IMAD.MOV R59, RZ, RZ, -R59 ;  /* 0x000000ffff3bd224 */ /* 0x000fe200078e0a3b */
[----:B------:R-:W-:Y:S01]  /*1350*/  ISETP.GE.AND P5, PT, R9, RZ, PT ;  /* 0x000000ff0900720c */ /* 0x000fe20003fa6270 */
[C---:B------:R-:W-:Y:S01]  /*1360*/  IMAD.SHL.U32 R3, R55.reuse, 0x8, RZ ;  /* 0x0000000837037824 */ /* 0x040fe200078e00ff */
[----:B------:R-:W-:Y:S01]  /*1370*/  @!P3 LOP3.LUT R59, RZ, R24, RZ, 0x33, !PT ;  /* 0x00000018ff3bb212 */ /* 0x000fe200078e33ff */
[----:B------:R-:W-:Y:S01]  /*1380*/  IMAD.SHL.U32 R22, R55, 0x2, RZ ;  /* 0x0000000237167824 */ /* 0x000fe200078e00ff */
[----:B------:R-:W-:Y:S01]  /*1390*/  ISETP.GE.AND P3, PT, R10, RZ, PT ;  /* 0x000000ff0a00720c */ /* 0x000fe20003f66270 */
[----:B------:R-:W-:Y:S01]  /*13a0*/  @!P4 IMAD.MOV R21, RZ, RZ, -R21 ;  /* 0x000000ffff15c224 */ /* 0x000fe200078e0a15 */
[----:B------:R-:W-:Y:S01]  /*13b0*/  ISETP.GE.AND P4, PT, R12, RZ, PT ;  /* 0x000000ff0c00720c */ /* 0x000fe20003f86270 */
[--C-:B------:R-:W-:Y:S01]  /*13c0*/  @!P2 IMAD.IADD R51, R51, 0x1, -R20.reuse ;  /* 0x000000013333a824 */ /* 0x100fe200078e0a14 */
[----:B------:R-:W-:Y:S01]  /*13d0*/  ISETP.GE.AND P2, PT, R11, RZ, PT ;  /* 0x000000ff0b00720c */ /* 0x000fe20003f46270 */
[----:B------:R-:W-:Y:S01]  /*13e0*/  @!P0 IMAD.MOV R23, RZ, RZ, -R23 ;  /* 0x000000ffff178224 */ /* 0x000fe200078e0a17 */
[----:B------:R-:W-:Y:S01]  /*13f0*/  ISETP.GE.AND P0, PT, R13, RZ, PT ;  /* 0x000000ff0d00720c */ /* 0x000fe20003f06270 */
[----:B------:R-:W-:Y:S01]  /*1400*/  @!P1 IMAD.MOV R27, RZ, RZ, -R27 ;  /* 0x000000ffff1b9224 */ /* 0x000fe200078e0a1b */
[----:B------:R-:W-:Y:S01]  /*1410*/  ISETP.GE.AND P1, PT, R14, RZ, PT ;  /* 0x000000ff0e00720c */ /* 0x000fe20003f26270 */
[----:B------:R-:W-:Y:S01]  /*1420*/  @!P5 IMAD.MOV R29, RZ, RZ, -R29 ;  /* 0x000000ffff1dd224 */ /* 0x000fe200078e0a1d */
[----:B------:R-:W-:Y:S01]  /*1430*/  ISETP.GE.AND P5, PT, R15, RZ, PT ;  /* 0x000000ff0f00720c */ /* 0x000fe20003fa6270 */
[----:B------:R-:W-:Y:S01]  /*1440*/  @!P6 IMAD.IADD R49, R49, 0x1, -R20 ;  /* 0x000000013131e824 */ /* 0x000fe200078e0a14 */
[----:B------:R-:W-:Y:S01]  /*1450*/  LOP3.LUT R2, R4, 0x1c0, RZ, 0xc0, !PT ;  /* 0x000001c004027812 */ /* 0x000fe200078ec0ff */
[----:B------:R-:W-:Y:S01]  /*1460*/  @!P3 IMAD.MOV R31, RZ, RZ, -R31 ;  /* 0x000000ffff1fb224 */ /* 0x000fe200078e0a1f */
[----:B------:R-:W-:Y:S01]  /*1470*/  ISETP.GE.AND P3, PT, R16, RZ, PT ;  /* 0x000000ff1000720c */ /* 0x000fe20003f66270 */
        /* <DEDUP_REMOVED lines=10> */
[----:B------:R-:W-:Y:S01]  /*1520*/  IMAD R59, R59, UR7, RZ ;  /* 0x000000073b3b7c24 */ /* 0x000fe2000f8e02ff */
[----:B------:R-:W-:Y:S01]  /*1530*/  LOP3.LUT R61, R2, 0x30, R3, 0xf8, !PT ;  /* 0x00000030023d7812 */ /* 0x000fe200078ef803 */
[----:B------:R-:W-:Y:S01]  /*1540*/  @!P3 IMAD.MOV R43, RZ, RZ, -R43 ;  /* 0x000000ffff2bb224 */ /* 0x000fe200078e0a2b */
[----:B------:R-:W-:Y:S01]  /*1550*/  ISETP.NE.AND P3, PT, R25, RZ, PT ;  /* 0x000000ff1900720c */ /* 0x000fe20003f65270 */
[----:B------:R-:W-:Y:S01]  /*1560*/  @!P4 IMAD.MOV R47, RZ, RZ, -R47 ;  /* 0x000000ffff2fc224 */ /* 0x000fe200078e0a2f */
[----:B------:R-:W-:Y:S01]  /*1570*/  LOP3.LUT R20, RZ, R25, RZ, 0x33, !PT ;  /* 0x00000019ff147212 */ /* 0x000fe200078e33ff */
[----:B------:R-:W-:Y:S01]  /*1580*/  @!P2 IMAD.MOV R45, RZ, RZ, -R45 ;  /* 0x000000ffff2da224 */ /* 0x000fe200078e0a2d */
[C-C-:B------:R-:W-:Y:S01]  /*1590*/  LOP3.LUT R63, R61.reuse, 0x10, R22.reuse, 0x78, !PT ;  /* 0x000000103d3f7812 */ /* 0x140fe200078e7816 */
[----:B------:R-:W-:Y:S01]  /*15a0*/  @!P0 IMAD.MOV R49, RZ, RZ, -R49 ;  /* 0x000000ffff318224 */ /* 0x000fe200078e0a31 */
[----:B------:R-:W-:Y:S01]  /*15b0*/  LOP3.LUT R2, R61, 0x30, R22, 0x78, !PT ;  /* 0x000000303d027812 */ /* 0x000fe200078e7816 */
[----:B------:R-:W-:Y:S01]  /*15c0*/  @!P1 IMAD.MOV R51, RZ, RZ, -R51 ;  /* 0x000000ffff339224 */ /* 0x000fe200078e0a33 */
[C---:B------:R-:W-:Y:S01]  /*15d0*/  SEL R21, R20.reuse, R21, !P3 ;  /* 0x0000001514157207 */ /* 0x040fe20005800000 */
[----:B------:R-:W0:Y:S01]  /*15e0*/  LDC R22, c[0x0][0x23c] ;  /* 0x00008f00ff167b82 */ /* 0x000e220000000800 */
[C---:B------:R-:W-:Y:S01]  /*15f0*/  SEL R23, R20.reuse, R23, !P3 ;  /* 0x0000001714177207 */ /* 0x040fe20005800000 */
[----:B------:R-:W-:Y:S01]  /*1600*/  @!P5 IMAD.MOV R57, RZ, RZ, -R57 ;  /* 0x000000ffff39d224 */ /* 0x000fe200078e0a39 */
[----:B------:R-:W-:Y:S01]  /*1610*/  LEA R110, P0, R59, UR10, 0x1 ;  /* 0x0000000a3b6e7c11 */ /* 0x000fe2000f8008ff */
[----:B------:R-:W-:Y:S01]  /*1620*/  ULDC UR7, c[0x0][0x240] ;  /* 0x0000900000077ab9 */ /* 0x000fe20000000800 */
[C---:B------:R-:W-:Y:S01]  /*1630*/  SEL R27, R20.reuse, R27, !P3 ;  /* 0x0000001b141b7207 */ /* 0x040fe20005800000 */
[----:B------:R-:W-:Y:S01]  /*1640*/  IMAD R21, R21, UR7, RZ ;  /* 0x0000000715157c24 */ /* 0x000fe2000f8e02ff */
        /* <DEDUP_REMOVED lines=24> */
[----:B------:R-:W-:Y:S01]  /*17d0*/  LEA.HI.X.SX32 R111, R59, UR11, 0x1, P0 ;  /* 0x0000000b3b6f7c11 */ /* 0x000fe200080f0eff */
[----:B------:R-:W-:Y:S01]  /*17e0*/  ULDC.64 UR10, c[0x0][0x218] ;  /* 0x00008600000a7ab9 */ /* 0x000fe20000000a00 */
[----:B------:R-:W-:Y:S01]  /*17f0*/  SEL R20, R20, R57, !P3 ;  /* 0x0000003914147207 */ /* 0x000fe20005800000 */
[----:B------:R-:W-:Y:S01]  /*1800*/  IMAD.SHL.U32 R26, R55, 0x20, RZ ;  /* 0x00000020371a7824 */ /* 0x000fe200078e00ff */
[----:B------:R-:W-:Y:S01]  /*1810*/  LEA R108, P2, R21, UR10, 0x1 ;  /* 0x0000000a156c7c11 */ /* 0x000fe2000f8408ff */
[----:B------:R-:W-:Y:S01]  /*1820*/  IMAD R49, R49, UR7, RZ ;  /* 0x0000000731317c24 */ /* 0x000fe2000f8e02ff */
[----:B------:R-:W-:Y:S01]  /*1830*/  LEA R106, P1, R23, UR10, 0x1 ;  /* 0x0000000a176a7c11 */ /* 0x000fe2000f8208ff */
[----:B------:R-:W-:Y:S01]  /*1840*/  IMAD R109, R20, UR7, RZ ;  /* 0x00000007146d7c24 */ /* 0x000fe2000f8e02ff */
[----:B------:R-:W-:Y:S01]  /*1850*/  LEA R104, P0, R27, UR10, 0x1 ;  /* 0x0000000a1b687c11 */ /* 0x000fe2000f8008ff */
[----:B------:R-:W-:Y:S01]  /*1860*/  IMAD R51, R51, UR7, RZ ;  /* 0x0000000733337c24 */ /* 0x000fe2000f8e02ff */
[----:B------:R-:W-:Y:S01]  /*1870*/  LEA R102, P4, R29, UR10, 0x1 ;  /* 0x0000000a1d667c11 */ /* 0x000fe2000f8808ff */
[-C--:B------:R-:W-:Y:S01]  /*1880*/  IMAD R93, R93, R96.reuse, RZ ;  /* 0x000000605d5d7224 */ /* 0x080fe200078e02ff */
[----:B------:R-:W-:Y:S01]  /*1890*/  LEA R24, P6, R31, UR10, 0x1 ;  /* 0x0000000a1f187c11 */ /* 0x000fe2000f8c08ff */
[-C--:B------:R-:W-:Y:S01]  /*18a0*/  IMAD R94, R94, R96.reuse, RZ ;  /* 0x000000605e5e7224 */ /* 0x080fe200078e02ff */
[----:B------:R-:W-:Y:S01]  /*18b0*/  LEA R20, P5, R33, UR10, 0x1 ;  /* 0x0000000a21147c11 */ /* 0x000fe2000f8a08ff */
[----:B------:R-:W-:Y:S01]  /*18c0*/  IMAD R95, R95, R96, RZ ;  /* 0x000000605f5f7224 */ /* 0x000fe200078e02ff */
[----:B------:R-:W-:Y:S01]  /*18d0*/  LEA.HI.X.SX32 R107, R21, UR11, 0x1, P2 ;  /* 0x0000000b156b7c11 */ /* 0x000fe200090f0eff */
[----:B------:R-:W-:Y:S01]  /*18e0*/  IMAD.SHL.U32 R96, R96, 0x20, RZ ;  /* 0x0000002060607824 */ /* 0x000fe200078e00ff */
[----:B------:R-:W-:Y:S01]  /*18f0*/  LEA.HI.X.SX32 R105, R23, UR11, 0x1, P1 ;  /* 0x0000000b17697c11 */ /* 0x000fe200088f0eff */
[----:B0-----:R-:W-:Y:S01]  /*1900*/  IMAD R97, R97, R22, RZ ;  /* 0x0000001661617224 */ /* 0x001fe200078e02ff */
[----:B------:R-:W-:Y:S01]  /*1910*/  LEA R76, P3, R35, UR10, 0x1 ;  /* 0x0000000a234c7c11 */ /* 0x000fe2000f8608ff */
[----:B------:R-:W-:Y:S01]  /*1920*/  IMAD.SHL.U32 R99, R22, 0x20, RZ ;  /* 0x0000002016637824 */ /* 0x000fe200078e00ff */
[----:B------:R-:W-:-:S02]  /*1930*/  LEA R74, P2, R37, UR10, 0x1 ;  /* 0x0000000a254a7c11 */ /* 0x000fc4000f8408ff */
[----:B------:R-:W-:Y:S02]  /*1940*/  LEA R72, P1, R39, UR10, 0x1 ;  /* 0x0000000a27487c11 */ /* 0x000fe4000f8208ff */
[----:B------:R-:W-:Y:S02]  /*1950*/  LEA.HI.X.SX32 R103, R27, UR11, 0x1, P0 ;  /* 0x0000000b1b677c11 */ /* 0x000fe400080f0eff */
[----:B------:R-:W-:Y:S02]  /*1960*/  LEA.HI.X.SX32 R101, R29, UR11, 0x1, P4 ;  /* 0x0000000b1d657c11 */ /* 0x000fe4000a0f0eff */
[----:B------:R-:W-:Y:S02]  /*1970*/  CS2R R28, SRZ ;  /* 0x00000000001c7805 */ /* 0x000fe4000001ff00 */
[----:B------:R-:W-:Y:S02]  /*1980*/  LEA.HI.X.SX32 R25, R31, UR11, 0x1, P6 ;  /* 0x0000000b1f197c11 */ /* 0x000fe4000b0f0eff */
[----:B------:R-:W-:-:S02]  /*1990*/  CS2R R30, SRZ ;  /* 0x00000000001e7805 */ /* 0x000fc4000001ff00 */
[----:B------:R-:W-:Y:S02]  /*19a0*/  LEA.HI.X.SX32 R21, R33, UR11, 0x1, P5 ;  /* 0x0000000b21157c11 */ /* 0x000fe4000a8f0eff */
[----:B------:R-:W-:Y:S02]  /*19b0*/  CS2R R32, SRZ ;  /* 0x0000000000207805 */ /* 0x000fe4000001ff00 */
[----:B------:R-:W-:Y:S02]  /*19c0*/  LEA R70, P0, R41, UR10, 0x1 ;  /* 0x0000000a29467c11 */ /* 0x000fe4000f8008ff */
[----:B------:R-:W-:Y:S02]  /*19d0*/  LEA R68, P4, R43, UR10, 0x1 ;  /* 0x0000000a2b447c11 */ /* 0x000fe4000f8808ff */
[----:B------:R-:W-:Y:S02]  /*19e0*/  LEA R66, P6, R45, UR10, 0x1 ;  /* 0x0000000a2d427c11 */ /* 0x000fe4000f8c08ff */
[----:B------:R-:W-:-:S02]  /*19f0*/  LEA R116, P5, R47, UR10, 0x1 ;  /* 0x0000000a2f747c11 */ /* 0x000fc4000f8a08ff */
[----:B------:R-:W-:Y:S02]  /*1a00*/  LEA.HI.X.SX32 R77, R35, UR11, 0x1, P3 ;  /* 0x0000000b234d7c11 */ /* 0x000fe400098f0eff */
[----:B------:R-:W-:Y:S02]  /*1a10*/  CS2R R34, SRZ ;  /* 0x0000000000227805 */ /* 0x000fe4000001ff00 */
[----:B------:R-:W-:Y:S02]  /*1a20*/  LEA.HI.X.SX32 R75, R37, UR11, 0x1, P2 ;  /* 0x0000000b254b7c11 */ /* 0x000fe400090f0eff */
[----:B------:R-:W-:Y:S02]  /*1a30*/  LEA.HI.X.SX32 R73, R39, UR11, 0x1, P1 ;  /* 0x0000000b27497c11 */ /* 0x000fe400088f0eff */
[----:B------:R-:W-:Y:S02]  /*1a40*/  LOP3.LUT R0, R63, 0x200, R26, 0xf8, !PT ;  /* 0x000002003f007812 */ /* 0x000fe400078ef81a */
[----:B------:R-:W-:-:S02]  /*1a50*/  LEA R64, P3, R49, UR10, 0x1 ;  /* 0x0000000a31407c11 */ /* 0x000fc4000f8608ff */
[----:B------:R-:W-:Y:S02]  /*1a60*/  LEA R62, P2, R51, UR10, 0x1 ;  /* 0x0000000a333e7c11 */ /* 0x000fe4000f8408ff */
[----:B------:R-:W-:Y:S02]  /*1a70*/  LEA R118, P1, R109, UR10, 0x1 ;  /* 0x0000000a6d767c11 */ /* 0x000fe4000f8208ff */
[----:B------:R-:W-:Y:S02]  /*1a80*/  LEA.HI.X.SX32 R71, R41, UR11, 0x1, P0 ;  /* 0x0000000b29477c11 */ /* 0x000fe400080f0eff */
[----:B------:R-:W-:Y:S02]  /*1a90*/  CS2R R40, SRZ ;  /* 0x0000000000287805 */ /* 0x000fe4000001ff00 */
[----:B------:R-:W-:Y:S02]  /*1aa0*/  LEA.HI.X.SX32 R69, R43, UR11, 0x1, P4 ;  /* 0x0000000b2b457c11 */ /* 0x000fe4000a0f0eff */
[----:B------:R-:W-:-:S02]  /*1ab0*/  CS2R R42, SRZ ;  /* 0x00000000002a7805 */ /* 0x000fc4000001ff00 */
[----:B------:R-:W-:Y:S02]  /*1ac0*/  LEA.HI.X.SX32 R67, R45, UR11, 0x1, P6 ;  /* 0x0000000b2d437c11 */ /* 0x000fe4000b0f0eff */
[----:B------:R-:W-:Y:S02]  /*1ad0*/  CS2R R44, SRZ ;  /* 0x00000000002c7805 */ /* 0x000fe4000001ff00 */
[----:B------:R-:W-:Y:S02]  /*1ae0*/  LEA.HI.X.SX32 R117, R47, UR11, 0x1, P5 ;  /* 0x0000000b2f757c11 */ /* 0x000fe4000a8f0eff */
[----:B------:R-:W-:Y:S02]  /*1af0*/  CS2R R46, SRZ ;  /* 0x00000000002e7805 */ /* 0x000fe4000001ff00 */
[----:B------:R-:W-:Y:S02]  /*1b00*/  LEA.HI.X.SX32 R65, R49, UR11, 0x1, P3 ;  /* 0x0000000b31417c11 */ /* 0x000fe400098f0eff */
[----:B------:R-:W-:-:S02]  /*1b10*/  LEA.HI.X.SX32 R63, R51, UR11, 0x1, P2 ;  /* 0x0000000b333f7c11 */ /* 0x000fc400090f0eff */
[----:B------:R-:W-:Y:S02]  /*1b20*/  LEA.HI.X.SX32 R109, R109, UR11, 0x1, P1 ;  /* 0x0000000b6d6d7c11 */ /* 0x000fe400088f0eff */
[----:B------:R-:W-:Y:S02]  /*1b30*/  LOP3.LUT R57, R56, 0x10, RZ, 0x3c, !PT ;  /* 0x0000001038397812 */ /* 0x000fe400078e3cff */
[----:B------:R-:W-:-:S07]  /*1b40*/  LOP3.LUT R100, R0, 0x20, RZ, 0x3c, !PT ;  /* 0x0000002000647812 */ /* 0x000fce00078e3cff */
.L_x_2:
[----:B------:R-:W-:Y:S01]  /*1b50*/  SHF.R.U32.HI R58, RZ, 0x5, R55 ;  /* 0x00000005ff3a7819 */ /* 0x000fe20000011637 */
[----:B------:R-:W-:Y:S01]  /*1b60*/  IMAD.WIDE R26, R80, 0x2, R110 ;  /* 0x00000002501a7825 */ /* 0x000fe200078e026e */
[----:B------:R-:W-:Y:S02]  /*1b70*/  PRMT R123, RZ, 0x7610, R123 ;  /* 0x00007610ff7b7816 */ /* 0x000fe4000000007b */
[----:B------:R-:W-:-:S04]  /*1b80*/  SGXT.U32 R58, R58, 0x1 ;  /* 0x000000013a3a781a */ /* 0x000fc80000000000 */
[C---:B------:R-:W-:Y:S02]  /*1b90*/  ISETP.GE.AND P0, PT, R58.reuse, UR6, PT ;  /* 0x000000063a007c0c */ /* 0x040fe4000bf06270 */
[C---:B------:R-:W-:Y:S02]  /*1ba0*/  LOP3.LUT R22, R58.reuse, 0x8, RZ, 0xfc, !PT ;  /* 0x000000083a167812 */ /* 0x040fe400078efcff */
[----:B------:R-:W-:Y:S02]  /*1bb0*/  LOP3.LUT R36, R58, 0x10, RZ, 0xfc, !PT ;  /* 0x000000103a247812 */ /* 0x000fe400078efcff */
[----:B------:R-:W-:Y:S01]  /*1bc0*/  ISETP.GE.AND P1, PT, R22, UR6, PT ;  /* 0x0000000616007c0c */ /* 0x000fe2000bf26270 */
[----:B------:R-:W-:Y:S01]  /*1bd0*/  IMAD.WIDE R22, R92, 0x2, R110 ;  /* 0x000000025c167825 */ /* 0x000fe200078e026e */
[----:B------:R-:W-:-:S05]  /*1be0*/  PRMT R119, RZ, 0x7610, R119 ;  /* 0x00007610ff777816 */ /* 0x000fca0000000077 */
[----:B------:R0:W2:Y:S01]  /*1bf0*/  @!P0 LDG.E.U16 R123, desc[UR8][R26.64] ;  /* 0x000000081a7b8981 */ /* 0x0000a2000c1e1500 */
[----:B------:R-:W-:Y:S02]  /*1c00*/  ISETP.GE.AND P0, PT, R36, UR6, PT ;  /* 0x0000000624007c0c */ /* 0x000fe4000bf06270 */
[----:B------:R-:W-:Y:S01]  /*1c10*/  LOP3.LUT R38, R58, 0x18, RZ, 0xfc, !PT ;  /* 0x000000183a267812 */ /* 0x000fe200078efcff */
[----:B------:R-:W-:Y:S01]  /*1c20*/  IMAD.WIDE R36, R88, 0x2, R110 ;  /* 0x0000000258247825 */ /* 0x000fe200078e026e */
[----:B------:R-:W-:Y:S01]  /*1c30*/  PRMT R115, RZ, 0x7610, R115 ;  /* 0x00007610ff737816 */ /* 0x000fe20000000073 */
[----:B------:R1:W3:Y:S01]  /*1c40*/  @!P1 LDG.E.U16 R119, desc[UR8][R22.64] ;  /* 0x0000000816779981 */ /* 0x0002e2000c1e1500 */
[----:B------:R-:W-:Y:S02]  /*1c50*/  ISETP.GE.AND P1, PT, R38, UR6, PT ;  /* 0x0000000626007c0c */ /* 0x000fe4000bf26270 */
[----:B------:R-:W-:Y:S01]  /*1c60*/  LOP3.LUT R38, R58, 0x2, RZ, 0xfc, !PT ;  /* 0x000000023a267812 */ /* 0x000fe200078efcff */
[----:B0-----:R-:W-:Y:S01]  /*1c70*/  IMAD.WIDE R26, R84, 0x2, R110 ;  /* 0x00000002541a7825 */ /* 0x001fe200078e026e */
[----:B------:R-:W-:-:S03]  /*1c80*/  PRMT R113, RZ, 0x7610, R113 ;  /* 0x00007610ff717816 */ /* 0x000fc60000000071 */
[----:B------:R0:W4:Y:S01]  /*1c90*/  @!P0 LDG.E.U16 R115, desc[UR8][R36.64] ;  /* 0x0000000824738981 */ /* 0x000122000c1e1500 */
[----:B------:R-:W-:Y:S02]  /*1ca0*/  ISETP.GE.AND P0, PT, R38, UR6, PT ;  /* 0x0000000626007c0c */ /* 0x000fe4000bf06270 */
[----:B------:R-:W-:Y:S01]  /*1cb0*/  LOP3.LUT R38, R58, 0xa, RZ, 0xfc, !PT ;  /* 0x0000000a3a267812 */ /* 0x000fe200078efcff */
[----:B-1----:R-:W-:Y:S01]  /*1cc0*/  IMAD.WIDE R22, R95, 0x2, R110 ;  /* 0x000000025f167825 */ /* 0x002fe200078e026e */
[----:B------:R-:W-:Y:S01]  /*1cd0*/  PRMT R122, RZ, 0x7610, R122 ;  /* 0x00007610ff7a7816 */ /* 0x000fe2000000007a */
[----:B------:R1:W5:Y:S01]  /*1ce0*/  @!P1 LDG.E.U16 R113, desc[UR8][R26.64] ;  /* 0x000000081a719981 */ /* 0x000362000c1e1500 */
[----:B------:R-:W-:Y:S02]  /*1cf0*/  ISETP.GE.AND P1, PT, R38, UR6, PT ;  /* 0x0000000626007c0c */ /* 0x000fe4000bf26270 */
[----:B0-----:R-:W-:-:S05]  /*1d00*/  LOP3.LUT R36, R58, 0x12, RZ, 0xfc, !PT ;  /* 0x000000123a247812 */ /* 0x001fca00078efcff */
[----:B------:R0:W5:Y:S01]  /*1d10*/  @!P0 LDG.E.U16 R122, desc[UR8][R22.64] ;  /* 0x00000008167a8981 */ /* 0x000162000c1e1500 */
[----:B------:R-:W-:Y:S01]  /*1d20*/  ISETP.GE.AND P0, PT, R36, UR6, PT ;  /* 0x0000000624007c0c */ /* 0x000fe2000bf06270 */
[----:B------:R-:W-:Y:S01]  /*1d30*/  IMAD.WIDE R38, R91, 0x2, R110 ;  /* 0x000000025b267825 */ /* 0x000fe200078e026e */
[----:B------:R-:W-:Y:S02]  /*1d40*/  PRMT R112, RZ, 0x7610, R112 ;  /* 0x00007610ff707816 */ /* 0x000fe40000000070 */
[----:B------:R-:W-:Y:S01]  /*1d50*/  PRMT R114, RZ, 0x7610, R114 ;  /* 0x00007610ff727816 */ /* 0x000fe20000000072 */
[----:B-1----:R-:W-:-:S03]  /*1d60*/  IMAD.WIDE R26, R87, 0x2, R110 ;  /* 0x00000002571a7825 */ /* 0x002fc600078e026e */
[----:B------:R-:W5:Y:S01]  /*1d70*/  @!P1 LDG.E.U16 R112, desc[UR8][R38.64] ;  /* 0x0000000826709981 */ /* 0x000f62000c1e1500 */
[C---:B------:R-:W-:Y:S02]  /*1d80*/  LOP3.LUT R36, R58.reuse, 0x1a, RZ, 0xfc, !PT ;  /* 0x0000001a3a247812 */ /* 0x040fe400078efcff */
[----:B0-----:R-:W-:Y:S02]  /*1d90*/  LOP3.LUT R23, R58, 0x4, RZ, 0xfc, !PT ;  /* 0x000000043a177812 */ /* 0x001fe400078efcff */
[----:B------:R0:W5:Y:S01]  /*1da0*/  @!P0 LDG.E.U16 R114, desc[UR8][R26.64] ;  /* 0x000000081a728981 */ /* 0x000162000c1e1500 */
[----:B------:R-:W-:Y:S02]  /*1db0*/  ISETP.GE.AND P1, PT, R36, UR6, PT ;  /* 0x0000000624007c0c */ /* 0x000fe4000bf26270 */
[----:B------:R-:W-:Y:S01]  /*1dc0*/  ISETP.GE.AND P0, PT, R23, UR6, PT ;  /* 0x0000000617007c0c */ /* 0x000fe2000bf06270 */
[----:B------:R-:W-:Y:S01]  /*1dd0*/  IMAD.WIDE R36, R83, 0x2, R110 ;  /* 0x0000000253247825 */ /* 0x000fe200078e026e */
[----:B------:R-:W-:-:S02]  /*1de0*/  PRMT R22, RZ, 0x7610, R22 ;  /* 0x00007610ff167816 */ /* 0x000fc40000000016 */
[----:B------:R-:W-:Y:S01]  /*1df0*/  PRMT R23, RZ, 0x7610, R23 ;  /* 0x00007610ff177816 */ /* 0x000fe20000000017 */
[----:B------:R-:W-:-:S06]  /*1e00*/  IMAD.WIDE R50, R94, 0x2, R110 ;  /* 0x000000025e327825 */ /* 0x000fcc00078e026e */
[----:B------:R1:W5:Y:S04]  /*1e10*/  @!P1 LDG.E.U16 R22, desc[UR8][R36.64] ;  /* 0x0000000824169981 */ /* 0x000368000c1e1500 */
[----:B------:R1:W5:Y:S01]  /*1e20*/  @!P0 LDG.E.U16 R23, desc[UR8][R50.64] ;  /* 0x0000000832178981 */ /* 0x000362000c1e1500 */
[C---:B0-----:R-:W-:Y:S02]  /*1e30*/  LOP3.LUT R26, R58.reuse, 0x14, RZ, 0xfc, !PT ;  /* 0x000000143a1a7812 */ /* 0x041fe400078efcff */
[----:B------:R-:W-:Y:S02]  /*1e40*/  LOP3.LUT R38, R58, 0xc, RZ, 0xfc, !PT ;  /* 0x0000000c3a267812 */ /* 0x000fe400078efcff */
[----:B------:R-:W-:Y:S02]  /*1e50*/  ISETP.GE.AND P0, PT, R26, UR6, PT ;  /* 0x000000061a007c0c */ /* 0x000fe4000bf06270 */
[----:B------:R-:W-:Y:S01]  /*1e60*/  ISETP.GE.AND P1, PT, R38, UR6, PT ;  /* 0x0000000626007c0c */ /* 0x000fe2000bf26270 */
[----:B------:R-:W-:Y:S01]  /*1e70*/  IMAD.WIDE R38, R86, 0x2, R110 ;  /* 0x0000000256267825 */ /* 0x000fe200078e026e */
[----:B-1----:R-:W-:-:S02]  /*1e80*/  PRMT R37, RZ, 0x7610, R37 ;  /* 0x00007610ff257816 */ /* 0x002fc40000000025 */
[----:B------:R-:W-:Y:S01]  /*1e90*/  LOP3.LUT R26, R58, 0x6, RZ, 0xfc, !PT ;  /* 0x000000063a1a7812 */ /* 0x000fe200078efcff */
[----:B------:R-:W-:Y:S01]  /*1ea0*/  IMAD.WIDE R48, R90, 0x2, R110 ;  /* 0x000000025a307825 */ /* 0x000fe200078e026e */
[----:B------:R-:W-:-:S05]  /*1eb0*/  PRMT R27, RZ, 0x7610, R27 ;  /* 0x00007610ff1b7816 */ /* 0x000fca000000001b */
[----:B------:R0:W5:Y:S01]  /*1ec0*/  @!P0 LDG.E.U16 R37, desc[UR8][R38.64] ;  /* 0x0000000826258981 */ /* 0x000162000c1e1500 */
[----:B------:R-:W-:Y:S02]  /*1ed0*/  ISETP.GE.AND P0, PT, R26, UR6, PT ;  /* 0x000000061a007c0c */ /* 0x000fe4000bf06270 */
[----:B------:R-:W-:Y:S01]  /*1ee0*/  LOP3.LUT R26, R58, 0xe, RZ, 0xfc, !PT ;  /* 0x0000000e3a1a7812 */ /* 0x000fe200078efcff */
[----:B------:R1:W5:Y:S01]  /*1ef0*/  @!P1 LDG.E.U16 R27, desc[UR8][R48.64] ;  /* 0x00000008301b9981 */ /* 0x000362000c1e1500 */
[----:B------:R-:W-:Y:S02]  /*1f00*/  IMAD.WIDE R50, R93, 0x2, R110 ;  /* 0x000000025d327825 */ /* 0x000fe400078e026e */
[----:B------:R-:W-:Y:S02]  /*1f10*/  ISETP.GE.AND P1, PT, R26, UR6, PT ;  /* 0x000000061a007c0c */ /* 0x000fe4000bf26270 */
[----:B------:R-:W-:Y:S02]  /*1f20*/  PRMT R26, RZ, 0x7610, R26 ;  /* 0x00007610ff1a7816 */ /* 0x000fe4000000001a */
[----:B------:R-:W-:-:S02]  /*1f30*/  LOP3.LUT R36, R58, 0x16, RZ, 0xfc, !PT ;  /* 0x000000163a247812 */ /* 0x000fc400078efcff */
[----:B0-----:R-:W-:Y:S02]  /*1f40*/  LOP3.LUT R38, R58, 0x1c, RZ, 0xfc, !PT ;  /* 0x0000001c3a267812 */ /* 0x001fe400078efcff */
[----:B------:R-:W-:Y:S01]  /*1f50*/  ISETP.GE.AND P2, PT, R36, UR6, PT ;  /* 0x0000000624007c0c */ /* 0x000fe2000bf46270 */
[----:B------:R0:W5:Y:S01]  /*1f60*/  @!P0 LDG.E.U16 R26, desc[UR8][R50.64] ;  /* 0x00000008321a8981 */ /* 0x000162000c1e1500 */
[----:B------:R-:W-:Y:S01]  /*1f70*/  PRMT R36, RZ, 0x7610, R36 ;  /* 0x00007610ff247816 */ /* 0x000fe20000000024 */
[----:B-1----:R-:W-:Y:S01]  /*1f80*/  IMAD.WIDE R48, R89, 0x2, R110 ;  /* 0x0000000259307825 */ /* 0x002fe200078e026e */
[----:B------:R-:W-:Y:S02]  /*1f90*/  ISETP.GE.AND P0, PT, R38, UR6, PT ;  /* 0x0000000626007c0c */ /* 0x000fe4000bf06270 */
[----:B------:R-:W-:Y:S02]  /*1fa0*/  LOP3.LUT R58, R58, 0x1e, RZ, 0xfc, !PT ;  /* 0x0000001e3a3a7812 */ /* 0x000fe400078efcff */
[----:B------:R1:W5:Y:S01]  /*1fb0*/  @!P1 LDG.E.U16 R36, desc[UR8][R48.64] ;  /* 0x0000000830249981 */ /* 0x000362000c1e1500 */
[----:B------:R-:W-:-:S02]  /*1fc0*/  PRMT R39, RZ, 0x7610, R39 ;  /* 0x00007610ff277816 */ /* 0x000fc40000000027 */
[----:B------:R-:W-:Y:S01]  /*1fd0*/  ISETP.GE.AND P1, PT, R58, UR6, PT ;  /* 0x000000063a007c0c */ /* 0x000fe2000bf26270 */
[----:B0-----:R-:W-:Y:S01]  /*1fe0*/  IMAD.WIDE R50, R82, 0x2, R110 ;  /* 0x0000000252327825 */ /* 0x001fe200078e026e */
[----:B------:R-:W-:Y:S02]  /*1ff0*/  LOP3.LUT R58, R55, 0x1f, RZ, 0xc0, !PT ;  /* 0x0000001f373a7812 */ /* 0x000fe400078ec0ff */
[----:B------:R-:W-:Y:S02]  /*2000*/  PRMT R38, RZ, 0x7610, R38 ;  /* 0x00007610ff267816 */ /* 0x000fe40000000026 */
[----:B------:R-:W5:Y:S01]  /*2010*/  @!P0 LDG.E.U16 R39, desc[UR8][R50.64] ;  /* 0x0000000832278981 */ /* 0x000f62000c1e1500 */
[----:B------:R-:W-:Y:S01]  /*2020*/  ISETP.GE.AND P0, PT, R58, UR6, PT ;  /* 0x000000063a007c0c */ /* 0x000fe2000bf06270 */
[----:B------:R-:W-:Y:S01]  /*2030*/  IMAD.WIDE R60, R85, 0x2, R110 ;  /* 0x00000002553c7825 */ /* 0x000fe200078e026e */
[----:B-1----:R-:W-:-:S03]  /*2040*/  PRMT R48, RZ, 0x7610, R48 ;  /* 0x00007610ff307816 */ /* 0x002fc60000000030 */
[----:B------:R-:W-:Y:S01]  /*2050*/  IMAD.WIDE R58, R81, 0x2, R110 ;  /* 0x00000002513a7825 */ /* 0x000fe200078e026e */
[----:B------:R-:W5:Y:S04]  /*2060*/  @!P2 LDG.E.U16 R38, desc[UR8][R60.64] ;  /* 0x000000083c26a981 */ /* 0x000f68000c1e1500 */
[----:B------:R0:W5:Y:S01]  /*2070*/  @!P1 LDG.E.U16 R48, desc[UR8][R58.64] ;  /* 0x000000083a309981 */ /* 0x000162000c1e1500 */
[----:B------:R-:W-:Y:S01]  /*2080*/  BAR.SYNC.DEFER_BLOCKING 0x0 ;  /* 0x0000000000007b1d */ /* 0x000fe20000010000 */
[----:B------:R-:W-:Y:S01]  /*2090*/  PRMT R49, RZ, 0x7610, R49 ;  /* 0x00007610ff317816 */ /* 0x000fe20000000031 */
[----:B0-----:R-:W-:Y:S02]  /*20a0*/  IMAD.MOV.U32 R58, RZ, RZ, R118 ;  /* 0x000000ffff3a7224 */ /* 0x001fe400078e0076 */
[----:B------:R-:W-:-:S02]  /*20b0*/  IMAD.MOV.U32 R59, RZ, RZ, R109 ;  /* 0x000000ffff3b7224 */ /* 0x000fc400078e006d */
[----:B------:R-:W-:Y:S01]  /*20c0*/  IMAD.WIDE R60, R97, 0x2, R58 ;  /* 0x00000002613c7825 */ /* 0x000fe200078e023a */
[----:B------:R-:W-:-:S04]  /*20d0*/  PRMT R50, RZ, 0x7610, R50 ;  /* 0x00007610ff327816 */ /* 0x000fc80000000032 */
[----:B------:R0:W5:Y:S02]  /*20e0*/  @!P0 LDG.E.U16 R49, desc[UR8][R60.64] ;  /* 0x000000083c318981 */ /* 0x000164000c1e1500 */
[----:B0-----:R-:W-:Y:S02]  /*20f0*/  IMAD.MOV.U32 R60, RZ, RZ, R62 ;  /* 0x000000ffff3c7224 */ /* 0x001fe400078e003e */
[----:B------:R-:W-:Y:S02]  /*2100*/  IMAD.MOV.U32 R61, RZ, RZ, R63 ;  /* 0x000000ffff3d7224 */ /* 0x000fe400078e003f */
[----:B------:R-:W-:Y:S01]  /*2110*/  IMAD.WIDE R62, R97, 0x2, R60 ;  /* 0x00000002613e7825 */ /* 0x000fe200078e023c */
[----:B------:R-:W-:-:S04]  /*2120*/  PRMT R51, RZ, 0x7610, R51 ;  /* 0x00007610ff337816 */ /* 0x000fc80000000033 */
[----:B------:R0:W5:Y:S02]  /*2130*/  @!P0 LDG.E.U16 R50, desc[UR8][R62.64] ;  /* 0x000000083e328981 */ /* 0x000164000c1e1500 */
[----:B0-----:R-:W-:Y:S02]  /*2140*/  IMAD.MOV.U32 R62, RZ, RZ, R64 ;  /* 0x000000ffff3e7224 */ /* 0x001fe400078e0040 */
[----:B------:R-:W-:Y:S02]  /*2150*/  IMAD.MOV.U32 R63, RZ, RZ, R65 ;  /* 0x000000ffff3f7224 */ /* 0x000fe400078e0041 */
[----:B------:R-:W-:-:S05]  /*2160*/  IMAD.WIDE R64, R97, 0x2, R62 ;  /* 0x0000000261407825 */ /* 0x000fca00078e023e */
[----:B------:R0:W5:Y:S01]  /*2170*/  @!P0 LDG.E.U16 R51, desc[UR8][R64.64] ;  /* 0x0000000840338981 */ /* 0x000162000c1e1500 */
[----:B------:R-:W-:Y:S01]  /*2180*/  PRMT R109, RZ, 0x7610, R109 ;  /* 0x00007610ff6d7816 */ /* 0x000fe2000000006d */
[----:B------:R-:W-:Y:S01]  /*2190*/  IMAD.WIDE R124, R97, 0x2, R66 ;  /* 0x00000002617c7825 */ /* 0x000fe200078e0242 */
[----:B------:R-:W-:-:S04]  /*21a0*/  PRMT R118, RZ, 0x7610, R118 ;  /* 0x00007610ff767816 */ /* 0x000fc80000000076 */
[----:B------:R1:W5:Y:S01]  /*21b0*/  @!P0 LDG.E.U16 R109, desc[UR8][R124.64] ;  /* 0x000000087c6d8981 */ /* 0x000362000c1e1500 */
[--C-:B0-----:R-:W-:Y:S02]  /*21c0*/  IMAD.MOV.U32 R64, RZ, RZ, R116.reuse ;  /* 0x000000ffff407224 */ /* 0x101fe400078e0074 */
[----:B------:R-:W-:Y:S01]  /*21d0*/  IMAD.MOV.U32 R65, RZ, RZ, R117 ;  /* 0x000000ffff417224 */ /* 0x000fe200078e0075 */
[----:B------:R-:W-:Y:S01]  /*21e0*/  PRMT R116, RZ, 0x7610, R116 ;  /* 0x00007610ff747816 */ /* 0x000fe20000000074 */
[----:B------:R-:W-:Y:S01]  /*21f0*/  IMAD.WIDE R120, R97, 0x2, R64 ;  /* 0x0000000261787825 */ /* 0x000fe200078e0240 */
[----:B------:R-:W-:-:S04]  /*2200*/  PRMT R117, RZ, 0x7610, R117 ;  /* 0x00007610ff757816 */ /* 0x000fc80000000075 */
[----:B------:R0:W5:Y:S01]  /*2210*/  @!P0 LDG.E.U16 R116, desc[UR8][R120.64] ;  /* 0x0000000878748981 */ /* 0x000162000c1e1500 */
[----:B-1----:R-:W-:-:S05]  /*2220*/  IMAD.WIDE R124, R97, 0x2, R68 ;  /* 0x00000002617c7825 */ /* 0x002fca00078e0244 */
[----:B------:R1:W5:Y:S01]  /*2230*/  @!P0 LDG.E.U16 R118, desc[UR8][R124.64] ;  /* 0x000000087c768981 */ /* 0x000362000c1e1500 */
[----:B0-----:R-:W-:-:S05]  /*2240*/  IMAD.WIDE R120, R97, 0x2, R70 ;  /* 0x0000000261787825 */ /* 0x001fca00078e0246 */
[----:B------:R0:W5:Y:S01]  /*2250*/  @!P0 LDG.E.U16 R117, desc[UR8][R120.64] ;  /* 0x0000000878758981 */ /* 0x000162000c1e1500 */
[----:B-1----:R-:W-:Y:S01]  /*2260*/  IMAD.WIDE R124, R97, 0x2, R72 ;  /* 0x00000002617c7825 */ /* 0x002fe200078e0248 */
[----:B0-----:R-:W-:-:S06]  /*2270*/  PRMT R120, RZ, 0x7610, R120 ;  /* 0x00007610ff787816 */ /* 0x001fcc0000000078 */
[----:B------:R0:W5:Y:S02]  /*2280*/  @!P0 LDG.E.U16 R120, desc[UR8][R124.64] ;  /* 0x000000087c788981 */ /* 0x000164000c1e1500 */
[----:B0-----:R-:W-:Y:S01]  /*2290*/  IMAD.WIDE R124, R97, 0x2, R74 ;  /* 0x00000002617c7825 */ /* 0x001fe200078e024a */
[----:B------:R-:W-:Y:S01]  /*22a0*/  PRMT R121, RZ, 0x7610, R121 ;  /* 0x00007610ff797816 */ /* 0x000fe20000000079 */
[----:B---3--:R0:W-:Y:S04]  /*22b0*/  STS.U16 [R56+UR5+0x200], R119 ;  /* 0x0002007738007988 */ /* 0x0081e80008000405 */
[----:B--2---:R-:W-:Y:S01]  /*22c0*/  STS.U16 [R56+UR5], R123 ;  /* 0x0000007b38007988 */ /* 0x004fe20008000405 */
[----:B0-----:R-:W-:-:S03]  /*22d0*/  PRMT R119, RZ, 0x7610, R119 ;  /* 0x00007610ff777816 */ /* 0x001fc60000000077 */
[----:B----4-:R-:W-:Y:S04]  /*22e0*/  STS.U16 [R56+UR5+0x400], R115 ;  /* 0x0004007338007988 */ /* 0x010fe80008000405 */
[----:B-----5:R0:W-:Y:S04]  /*22f0*/  STS.U16 [R56+UR5+0x600], R113 ;  /* 0x0006007138007988 */ /* 0x0201e80008000405 */
[----:B------:R1:W2:Y:S04]  /*2300*/  @!P0 LDG.E.U16 R119, desc[UR8][R124.64] ;  /* 0x000000087c778981 */ /* 0x0002a8000c1e1500 */
[----:B------:R3:W-:Y:S01]  /*2310*/  STS.U16 [R57+UR5+0x80], R122 ;  /* 0x0000807a39007988 */ /* 0x0007e20008000405 */
[----:B0-----:R-:W-:Y:S01]  /*2320*/  IMAD.MOV.U32 R113, RZ, RZ, R21 ;  /* 0x000000ffff717224 */ /* 0x001fe200078e0015 */
[----:B-1----:R-:W-:-:S02]  /*2330*/  PRMT R124, RZ, 0x7610, R124 ;  /* 0x00007610ff7c7816 */ /* 0x002fc4000000007c */
[----:B------:R0:W-:Y:S01]  /*2340*/  STS.U16 [R57+UR5+0x280], R112 ;  /* 0x0002807039007988 */ /* 0x0001e20008000405 */
[----:B---3--:R-:W-:-:S03]  /*2350*/  IMAD.WIDE R122, R97, 0x2, R76 ;  /* 0x00000002617a7825 */ /* 0x008fc600078e024c */
[----:B------:R1:W-:Y:S01]  /*2360*/  STS.U16 [R57+UR5+0x480], R114 ;  /* 0x0004807239007988 */ /* 0x0003e20008000405 */
[----:B------:R-:W-:-:S03]  /*2370*/  IMAD.MOV.U32 R115, RZ, RZ, R25 ;  /* 0x000000ffff737224 */ /* 0x000fc600078e0019 */
[----:B------:R3:W4:Y:S01]  /*2380*/  @!P0 LDG.E.U16 R124, desc[UR8][R122.64] ;  /* 0x000000087a7c8981 */ /* 0x000722000c1e1500 */
[----:B0-----:R-:W-:-:S04]  /*2390*/  IMAD.MOV.U32 R112, RZ, RZ, R20 ;  /* 0x000000ffff707224 */ /* 0x001fc800078e0014 */
[----:B------:R-:W-:Y:S01]  /*23a0*/  IMAD.WIDE R20, R97, 0x2, R112 ;  /* 0x0000000261147825 */ /* 0x000fe200078e0270 */
[----:B------:R-:W-:-:S03]  /*23b0*/  PRMT R125, RZ, 0x7610, R125 ;  /* 0x00007610ff7d7816 */ /* 0x000fc6000000007d */
[----:B-1----:R-:W-:Y:S01]  /*23c0*/  IMAD.MOV.U32 R114, RZ, RZ, R24 ;  /* 0x000000ffff727224 */ /* 0x002fe200078e0018 */
[----:B------:R0:W5:Y:S01]  /*23d0*/  @!P0 LDG.E.U16 R121, desc[UR8][R20.64] ;  /* 0x0000000814798981 */ /* 0x000162000c1e1500 */
[----:B---3--:R-:W-:Y:S02]  /*23e0*/  IMAD.MOV.U32 R122, RZ, RZ, R102 ;  /* 0x000000ffff7a7224 */ /* 0x008fe400078e0066 */
[--C-:B------:R-:W-:Y:S01]  /*23f0*/  IMAD.MOV.U32 R123, RZ, RZ, R101.reuse ;  /* 0x000000ffff7b7224 */ /* 0x100fe200078e0065 */
[----:B------:R-:W-:Y:S01]  /*2400*/  PRMT R101, RZ, 0x7610, R101 ;  /* 0x00007610ff657816 */ /* 0x000fe20000000065 */
[----:B------:R-:W-:-:S04]  /*2410*/  IMAD.WIDE R24, R97, 0x2, R114 ;  /* 0x0000000261187825 */ /* 0x000fc800078e0272 */
[C---:B0-----:R-:W-:Y:S01]  /*2420*/  IMAD.WIDE R20, R97.reuse, 0x2, R122 ;  /* 0x0000000261147825 */ /* 0x041fe200078e027a */
[----:B------:R0:W3:Y:S03]  /*2430*/  @!P0 LDG.E.U16 R125, desc[UR8][R24.64] ;  /* 0x00000008187d8981 */ /* 0x0000e6000c1e1500 */
[----:B------:R-:W-:Y:S01]  /*2440*/  IMAD.MOV.U32 R102, RZ, RZ, R104 ;  /* 0x000000ffff667224 */ /* 0x000fe200078e0068 */
[----:B------:R1:W4:Y:S01]  /*2450*/  @!P0 LDG.E.U16 R101, desc[UR8][R20.64] ;  /* 0x0000000814658981 */ /* 0x000322000c1e1500 */
[----:B------:R-:W-:Y:S02]  /*2460*/  IMAD.MOV.U32 R104, RZ, RZ, R106 ;  /* 0x000000ffff687224 */ /* 0x000fe400078e006a */
[----:B------:R-:W-:Y:S01]  /*2470*/  IMAD.MOV.U32 R106, RZ, RZ, R108 ;  /* 0x000000ffff6a7224 */ /* 0x000fe200078e006c */
[----:B0-----:R-:W-:Y:S01]  /*2480*/  PRMT R24, RZ, 0x7610, R24 ;  /* 0x00007610ff187816 */ /* 0x001fe20000000018 */
[----:B------:R-:W-:Y:S01]  /*2490*/  STS.U16 [R57+UR5+0x680], R22 ;  /* 0x0006801639007988 */ /* 0x000fe20008000405 */
[----:B-1----:R-:W-:-:S03]  /*24a0*/  IMAD.WIDE R20, R97, 0x2, R102 ;  /* 0x0000000261147825 */ /* 0x002fc600078e0266 */
[----:B------:R0:W-:Y:S01]  /*24b0*/  STS.U16 [R78+UR5+0x100], R23 ;  /* 0x000100174e007988 */ /* 0x0001e20008000405 */
[----:B------:R-:W-:Y:S02]  /*24c0*/  PRMT R25, RZ, 0x7610, R25 ;  /* 0x00007610ff197816 */ /* 0x000fe40000000019 */
[----:B------:R-:W-:Y:S01]  /*24d0*/  PRMT R108, RZ, 0x7610, R108 ;  /* 0x00007610ff6c7816 */ /* 0x000fe2000000006c */
[----:B------:R1:W5:Y:S01]  /*24e0*/  @!P0 LDG.E.U16 R24, desc[UR8][R20.64] ;  /* 0x0000000814188981 */ /* 0x000362000c1e1500 */
[----:B0-----:R-:W-:-:S04]  /*24f0*/  IMAD.WIDE R22, R97, 0x2, R104 ;  /* 0x0000000261167825 */ /* 0x001fc800078e0268 */
[----:B-1----:R-:W-:Y:S01]  /*2500*/  IMAD.WIDE R20, R97, 0x2, R106 ;  /* 0x0000000261147825 */ /* 0x002fe200078e026a */
[----:B------:R-:W3:Y:S04]  /*2510*/  @!P0 LDG.E.U16 R25, desc[UR8][R22.64] ;  /* 0x0000000816198981 */ /* 0x000ee8000c1e1500 */
[----:B------:R-:W3:Y:S04]  /*2520*/  @!P0 LDG.E.U16 R108, desc[UR8][R20.64] ;  /* 0x00000008146c8981 */ /* 0x000ee8000c1e1500 */
[----:B------:R-:W-:Y:S04]  /*2530*/  STS.U16 [R78+UR5+0x300], R27 ;  /* 0x0003001b4e007988 */ /* 0x000fe80008000405 */
[----:B------:R-:W-:Y:S04]  /*2540*/  STS.U16 [R78+UR5+0x500], R37 ;  /* 0x000500254e007988 */ /* 0x000fe80008000405 */
[----:B------:R-:W-:Y:S04]  /*2550*/  STS.U16 [R78+UR5+0x700], R39 ;  /* 0x000700274e007988 */ /* 0x000fe80008000405 */
[----:B------:R-:W-:Y:S04]  /*2560*/  STS.U16 [R79+UR5+0x180], R26 ;  /* 0x0001801a4f007988 */ /* 0x000fe80008000405 */
[----:B------:R-:W-:Y:S04]  /*2570*/  STS.U16 [R79+UR5+0x380], R36 ;  /* 0x000380244f007988 */ /* 0x000fe80008000405 */
[----:B------:R-:W-:Y:S04]  /*2580*/  STS.U16 [R79+UR5+0x580], R38 ;  /* 0x000580264f007988 */ /* 0x000fe80008000405 */
[----:B------:R-:W-:Y:S04]  /*2590*/  STS.U16 [R79+UR5+0x780], R48 ;  /* 0x000780304f007988 */ /* 0x000fe80008000405 */
[----:B------:R-:W-:Y:S04]  /*25a0*/  STS.U16 [R56+UR5+0x800], R49 ;  /* 0x0008003138007988 */ /* 0x000fe80008000405 */
[----:B------:R-:W-:Y:S01]  /*25b0*/  STS.U16 [R56+UR5+0xa00], R109 ;  /* 0x000a006d38007988 */ /* 0x000fe20008000405 */
[----:B------:R-:W-:-:S05]  /*25c0*/  VIADD R98, R98, 0xffffffff ;  /* 0xffffffff62627836 */ /* 0x000fca0000000000 */
[----:B------:R-:W-:Y:S01]  /*25d0*/  ISETP.NE.U32.AND P0, PT, R98, RZ, PT ;  /* 0x000000ff6200720c */ /* 0x000fe20003f05070 */
[----:B------:R-:W-:Y:S01]  /*25e0*/  IMAD.WIDE R106, R99, 0x2, R106 ;  /* 0x00000002636a7825 */ /* 0x000fe200078e026a */
[----:B------:R-:W-:-:S03]  /*25f0*/  UIADD3 UR6, UR6, -0x20, URZ ;  /* 0xffffffe006067890 */ /* 0x000fc6000fffe03f */
[----:B------:R-:W-:-:S04]  /*2600*/  IMAD.WIDE R104, R99, 0x2, R104 ;  /* 0x0000000263687825 */ /* 0x000fc800078e0268 */
[----:B------:R-:W-:-:S04]  /*2610*/  IMAD.WIDE R102, R99, 0x2, R102 ;  /* 0x0000000263667825 */ /* 0x000fc800078e0266 */
[C---:B------:R-:W-:Y:S01]  /*2620*/  IMAD.WIDE R122, R99.reuse, 0x2, R122 ;  /* 0x00000002637a7825 */ /* 0x040fe200078e027a */
[----:B--2---:R-:W-:Y:S04]  /*2630*/  STS.U16 [R56+UR5+0xc00], R119 ;  /* 0x000c007738007988 */ /* 0x004fe80008000405 */
[----:B----4-:R-:W-:Y:S04]  /*2640*/  STS.U16 [R56+UR5+0xe00], R101 ;  /* 0x000e006538007988 */ /* 0x010fe80008000405 */
[----:B------:R-:W-:Y:S04]  /*2650*/  STS.U16 [R57+UR5+0x880], R50 ;  /* 0x0008803239007988 */ /* 0x000fe80008000405 */
[----:B------:R-:W-:Y:S04]  /*2660*/  STS.U16 [R57+UR5+0xa80], R118 ;  /* 0x000a807639007988 */ /* 0x000fe80008000405 */
[----:B------:R-:W-:Y:S04]  /*2670*/  STS.U16 [R57+UR5+0xc80], R124 ;  /* 0x000c807c39007988 */ /* 0x000fe80008000405 */
[----:B-----5:R-:W-:Y:S04]  /*2680*/  STS.U16 [R57+UR5+0xe80], R24 ;  /* 0x000e801839007988 */ /* 0x020fe80008000405 */
[----:B------:R-:W-:Y:S04]  /*2690*/  STS.U16 [R78+UR5+0x900], R51 ;  /* 0x000900334e007988 */ /* 0x000fe80008000405 */
[----:B------:R-:W-:Y:S04]  /*26a0*/  STS.U16 [R78+UR5+0xb00], R117 ;  /* 0x000b00754e007988 */ /* 0x000fe80008000405 */
[----:B------:R-:W-:Y:S04]  /*26b0*/  STS.U16 [R78+UR5+0xd00], R121 ;  /* 0x000d00794e007988 */ /* 0x000fe80008000405 */
[----:B---3--:R-:W-:Y:S04]  /*26c0*/  STS.U16 [R78+UR5+0xf00], R25 ;  /* 0x000f00194e007988 */ /* 0x008fe80008000405 */
[----:B------:R-:W-:Y:S04]  /*26d0*/  STS.U16 [R79+UR5+0x980], R116 ;  /* 0x000980744f007988 */ /* 0x000fe80008000405 */
[----:B------:R-:W-:Y:S04]  /*26e0*/  STS.U16 [R79+UR5+0xb80], R120 ;  /* 0x000b80784f007988 */ /* 0x000fe80008000405 */
[----:B------:R-:W-:Y:S04]  /*26f0*/  STS.U16 [R79+UR5+0xd80], R125 ;  /* 0x000d807d4f007988 */ /* 0x000fe80008000405 */
[----:B------:R-:W-:Y:S01]  /*2700*/  STS.U16 [R79+UR5+0xf80], R108 ;  /* 0x000f806c4f007988 */ /* 0x000fe20008000405 */
[----:B------:R-:W-:Y:S06]  /*2710*/  BAR.SYNC.DEFER_BLOCKING 0x0 ;  /* 0x0000000000007b1d */ /* 0x000fec0000010000 */
[----:B------:R-:W-:Y:S04]  /*2720*/  LDSM.16.MT88.4 R36, [R0+UR5] ;  /* 0x000000050024783b */ /* 0x000fe80008004200 */
[----:B------:R-:W0:Y:S04]  /*2730*/  LDSM.16.M88.4 R20, [R2+UR4+0x800] ;  /* 0x000800040214783b */ /* 0x000e280008000200 */
[----:B------:R-:W1:Y:S04]  /*2740*/  LDSM.16.M88.4 R24, [R2+UR4+0xc00] ;  /* 0x000c00040218783b */ /* 0x000e680008000200 */
[----:B------:R-:W2:Y:S01]  /*2750*/  LDSM.16.MT88.4 R48, [R100+UR5] ;  /* 0x000000056430783b */ /* 0x000ea20008004200 */
[C---:B0-----:R-:W-:Y:S06]  /*2760*/  HMMA.16816.F32.BF16 R32, R36.reuse, R20, R32 ;  /* 0x000000142420723c */ /* 0x041fec0000041820 */
[----:B-1----:R-:W-:Y:S01]  /*2770*/  HMMA.16816.F32.BF16 R40, R36, R24, R40 ;  /* 0x000000182428723c */ /* 0x002fe20000041828 */
[----:B------:R-:W0:Y:S05]  /*2780*/  LDSM.16.MT88.4 R36, [R0+UR5+0x400] ;  /* 0x000400050024783b */ /* 0x000e2a0008004200 */
[C---:B--2---:R-:W-:Y:S06]  /*2790*/  HMMA.16816.F32.BF16 R28, R48.reuse, R20, R28 ;  /* 0x00000014301c723c */ /* 0x044fec000004181c */
[----:B------:R-:W-:Y:S01]  /*27a0*/  HMMA.16816.F32.BF16 R44, R48, R24, R44 ;  /* 0x00000018302c723c */ /* 0x000fe2000004182c */
[----:B------:R-:W1:Y:S01]  /*27b0*/  LDSM.16.MT88.4 R48, [R100+UR5+0x400] ;  /* 0x000400056430783b */ /* 0x000e620008004200 */
[----:B------:R-:W-:-:S04]  /*27c0*/  IMAD.WIDE R118, R99, 0x2, R58 ;  /* 0x0000000263767825 */ /* 0x000fc800078e023a */
[----:B------:R-:W-:Y:S02]  /*27d0*/  IMAD.MOV.U32 R108, RZ, RZ, R106 ;  /* 0x000000ffff6c7224 */ /* 0x000fe400078e006a */
[----:B------:R-:W-:Y:S02]  /*27e0*/  IMAD.MOV.U32 R106, RZ, RZ, R104 ;  /* 0x000000ffff6a7224 */ /* 0x000fe400078e0068 */
[----:B------:R-:W-:-:S04]  /*27f0*/  IMAD.WIDE R116, R99, 0x2, R64 ;  /* 0x0000000263747825 */ /* 0x000fc800078e0240 */
[----:B------:R-:W-:Y:S02]  /*2800*/  IMAD.MOV.U32 R104, RZ, RZ, R102 ;  /* 0x000000ffff687224 */ /* 0x000fe400078e0066 */
[----:B------:R-:W-:-:S04]  /*2810*/  IMAD.WIDE R64, R99, 0x2, R62 ;  /* 0x0000000263407825 */ /* 0x000fc800078e023e */
[----:B------:R-:W-:-:S04]  /*2820*/  IMAD.WIDE R24, R99, 0x2, R114 ;  /* 0x0000000263187825 */ /* 0x000fc800078e0272 */
[C---:B------:R-:W-:Y:S01]  /*2830*/  IMAD.WIDE R20, R99.reuse, 0x2, R112 ;  /* 0x0000000263147825 */ /* 0x040fe200078e0270 */
[C---:B0-----:R-:W-:Y:S03]  /*2840*/  HMMA.16816.F32.BF16 R32, R36.reuse, R22, R32 ;  /* 0x000000162420723c */ /* 0x041fe60000041820 */
[----:B------:R-:W-:Y:S02]  /*2850*/  IMAD.MOV.U32 R102, RZ, RZ, R122 ;  /* 0x000000ffff667224 */ /* 0x000fe400078e007a */
[----:B------:R-:W-:Y:S01]  /*2860*/  IMAD.MOV.U32 R101, RZ, RZ, R123 ;  /* 0x000000ffff657224 */ /* 0x000fe200078e007b */
[----:B------:R-:W-:Y:S01]  /*2870*/  HMMA.16816.F32.BF16 R40, R36, R26, R40 ;  /* 0x0000001a2428723c */ /* 0x000fe20000041828 */
[----:B------:R-:W-:-:S05]  /*2880*/  IMAD.WIDE R76, R99, 0x2, R76 ;  /* 0x00000002634c7825 */ /* 0x000fca00078e024c */
[----:B-1----:R-:W-:Y:S01]  /*2890*/  HMMA.16816.F32.BF16 R28, R48, R22, R28 ;  /* 0x00000016301c723c */ /* 0x002fe2000004181c */
[----:B------:R-:W-:-:S05]  /*28a0*/  IMAD.WIDE R74, R99, 0x2, R74 ;  /* 0x00000002634a7825 */ /* 0x000fca00078e024a */
[----:B------:R-:W-:Y:S01]  /*28b0*/  HMMA.16816.F32.BF16 R44, R48, R26, R44 ;  /* 0x0000001a302c723c */ /* 0x000fe2000004182c */
[----:B------:R-:W-:-:S04]  /*28c0*/  IMAD.WIDE R72, R99, 0x2, R72 ;  /* 0x0000000263487825 */ /* 0x000fc800078e0248 */
[----:B------:R-:W-:-:S04]  /*28d0*/  IMAD.WIDE R70, R99, 0x2, R70 ;  /* 0x0000000263467825 */ /* 0x000fc800078e0246 */
[----:B------:R-:W-:-:S04]  /*28e0*/  IMAD.WIDE R68, R99, 0x2, R68 ;  /* 0x0000000263447825 */ /* 0x000fc800078e0244 */
[----:B------:R-:W-:-:S04]  /*28f0*/  IMAD.WIDE R66, R99, 0x2, R66 ;  /* 0x0000000263427825 */ /* 0x000fc800078e0242 */
[----:B------:R-:W-:-:S04]  /*2900*/  IMAD.WIDE R62, R99, 0x2, R60 ;  /* 0x00000002633e7825 */ /* 0x000fc800078e023c */
[----:B------:R-:W-:-:S04]  /*2910*/  IMAD.WIDE R110, R96, 0x2, R110 ;  /* 0x00000002606e7825 */ /* 0x000fc800078e026e */
[----:B------:R-:W-:Y:S01]  /*2920*/  IMAD.MOV.U32 R109, RZ, RZ, R119 ;  /* 0x000000ffff6d7224 */ /* 0x000fe200078e0077 */
[----:B------:R-:W-:Y:S06]  /*2930*/  @P0 BRA `(.L_x_2) ;  /* 0xfffffff000840947 */ /* 0x000fec000383ffff */
[----:B------:R-:W-:Y:S02]  /*2940*/  F2FP.BF16.F32.PACK_AB R31, R47, R31 ;  /* 0x0000001f2f1f723e */ /* 0x000fe400000010ff */
[----:B------:R-:W-:Y:S02]  /*2950*/  F2FP.BF16.F32.PACK_AB R30, R46, R30 ;  /* 0x0000001e2e1e723e */ /* 0x000fe400000010ff */
[----:B------:R-:W-:Y:S02]  /*2960*/  F2FP.BF16.F32.PACK_AB R29, R45, R29 ;  /* 0x0000001d2d1d723e */ /* 0x000fe400000010ff */
[----:B------:R-:W-:Y:S02]  /*2970*/  F2FP.BF16.F32.PACK_AB R28, R44, R28 ;  /* 0x0000001c2c1c723e */ /* 0x000fe400000010ff */
[----:B------:R-:W-:Y:S02]  /*2980*/  F2FP.BF16.F32.PACK_AB R35, R43, R35 ;  /* 0x000000232b23723e */ /* 0x000fe400000010ff */
[----:B------:R-:W-:-:S02]  /*2990*/  F2FP.BF16.F32.PACK_AB R34, R42, R34 ;  /* 0x000000222a22723e */ /* 0x000fc400000010ff */
[----:B------:R-:W-:Y:S02]  /*29a0*/  F2FP.BF16.F32.PACK_AB R33, R41, R33 ;  /* 0x000000212921723e */ /* 0x000fe400000010ff */
[----:B------:R-:W-:-:S07]  /*29b0*/  F2FP.BF16.F32.PACK_AB R32, R40, R32 ;  /* 0x000000202820723e */ /* 0x000fce00000010ff */
.L_x_1:
[----:B------:R-:W0:Y:S01]  /*29c0*/  S2R R0, SR_TID.X ;  /* 0x0000000000007919 */ /* 0x000e220000002100 */
[----:B------:R-:W-:Y:S01]  /*29d0*/  LOP3.LUT R4, R4, 0x200, RZ, 0xc0, !PT ;  /* 0x0000020004047812 */ /* 0x000fe200078ec0ff */
[----:B------:R-:W-:Y:S01]  /*29e0*/  IMAD.SHL.U32 R55, R55, 0x10, RZ ;  /* 0x0000001037377824 */ /* 0x000fe200078e00ff */
[----:B------:R-:W-:Y:S01]  /*29f0*/  LOP3.LUT R3, R3, 0x80, RZ, 0xc0, !PT ;  /* 0x0000008003037812 */ /* 0x000fe200078ec0ff */
[----:B------:R-:W-:Y:S01]  /*2a00*/  BAR.SYNC.DEFER_BLOCKING 0x0 ;  /* 0x0000000000007b1d */ /* 0x000fe20000010000 */
[----:B------:R-:W-:Y:S02]  /*2a10*/  LEA R54, R54, UR5, 0x4 ;  /* 0x0000000536367c11 */ /* 0x000fe4000f8e20ff */
[----:B------:R-:W-:Y:S02]  /*2a20*/  IADD3 R3, R3, UR5, R4 ;  /* 0x0000000503037c10 */ /* 0x000fe4000fffe004 */
[----:B------:R-:W-:Y:S01]  /*2a30*/  LOP3.LUT R55, R55, 0x70, RZ, 0xc0, !PT ;  /* 0x0000007037377812 */ /* 0x000fe200078ec0ff */
[----:B------:R-:W-:Y:S01]  /*2a40*/  ULDC UR4, c[0x0][0x244] ;  /* 0x0000910000047ab9 */ /* 0x000fe20000000800 */
[----:B------:R-:W-:-:S02]  /*2a50*/  ULDC.64 UR6, c[0x0][0x228] ;  /* 0x00008a0000067ab9 */ /* 0x000fc40000000a00 */
[----:B------:R-:W-:Y:S01]  /*2a60*/  ISETP.GE.AND P0, PT, R5, UR6, PT ;  /* 0x0000000605007c0c */ /* 0x000fe2000bf06270 */
[----:B------:R-:W-:-:S03]  /*2a70*/  ULDC UR6, c[0x0][0x248] ;  /* 0x0000920000067ab9 */ /* 0x000fc60000000800 */
[----:B------:R-:W-:Y:S02]  /*2a80*/  ISETP.LT.AND P1, PT, R53, UR7, !P0 ;  /* 0x0000000735007c0c */ /* 0x000fe4000c721270 */
[----:B------:R-:W-:Y:S02]  /*2a90*/  ISETP.LT.AND P5, PT, R52, UR7, !P0 ;  /* 0x0000000734007c0c */ /* 0x000fe4000c7a1270 */
[----:B------:R-:W-:Y:S02]  /*2aa0*/  ISETP.LT.AND P4, PT, R18, UR7, !P0 ;  /* 0x0000000712007c0c */ /* 0x000fe4000c781270 */
[----:B0-----:R-:W-:-:S05]  /*2ab0*/  LOP3.LUT R0, R0, 0x20, RZ, 0xc0, !PT ;  /* 0x0000002000007812 */ /* 0x001fca00078ec0ff */
[----:B------:R-:W-:Y:S02]  /*2ac0*/  IMAD R0, R0, 0x20, R3 ;  /* 0x0000002000007824 */ /* 0x000fe400078e0203 */
[----:B------:R-:W-:Y:S02]  /*2ad0*/  IMAD R3, R53, UR6, RZ ;  /* 0x0000000635037c24 */ /* 0x000fe4000f8e02ff */
[----:B------:R-:W-:Y:S02]  /*2ae0*/  IMAD.IADD R55, R55, 0x1, R0 ;  /* 0x0000000137377824 */ /* 0x000fe400078e0200 */
[----:B------:R-:W-:Y:S01]  /*2af0*/  IMAD R0, R5, UR4, RZ ;  /* 0x0000000405007c24 */ /* 0x000fe2000f8e02ff */
[----:B------:R-:W-:Y:S02]  /*2b00*/  ULDC.64 UR4, c[0x0][0x220] ;  /* 0x0000880000047ab9 */ /* 0x000fe40000000a00 */
[----:B------:R0:W-:Y:S04]  /*2b10*/  STSM.16.M88.4 [R55], R32 ;  /* 0x0000002037007844 */ /* 0x0001e80000000200 */
[----:B------:R1:W-:Y:S01]  /*2b20*/  STSM.16.M88.4 [R55+0x100], R28 ;  /* 0x0001001c37007844 */ /* 0x0003e20000000200 */
[----:B------:R-:W-:Y:S01]  /*2b30*/  BAR.SYNC.DEFER_BLOCKING 0x0 ;  /* 0x0000000000007b1d */ /* 0x000fe20000010000 */
[----:B0-----:R-:W-:-:S04]  /*2b40*/  LEA R32, P2, R0, UR4, 0x1 ;  /* 0x0000000400207c11 */ /* 0x001fc8000f8408ff */
[----:B-1----:R-:W-:Y:S01]  /*2b50*/  LEA.HI.X.SX32 R31, R0, UR5, 0x1, P2 ;  /* 0x00000005001f7c11 */ /* 0x002fe200090f0eff */
[----:B------:R-:W-:Y:S01]  /*2b60*/  IMAD R0, R52, UR6, RZ ;  /* 0x0000000634007c24 */ /* 0x000fe2000f8e02ff */
[----:B------:R-:W-:Y:S01]  /*2b70*/  LEA R2, P2, R3, R32, 0x1 ;  /* 0x0000002003027211 */ /* 0x000fe200078408ff */
[----:B------:R-:W-:-:S03]  /*2b80*/  IMAD R30, R16, UR6, RZ ;  /* 0x00000006101e7c24 */ /* 0x000fc6000f8e02ff */
[C---:B------:R-:W-:Y:S02]  /*2b90*/  LEA R4, P3, R0.reuse, R32, 0x1 ;  /* 0x0000002000047211 */ /* 0x040fe400078608ff */
[-C--:B------:R-:W-:Y:S02]  /*2ba0*/  LEA.HI.X.SX32 R3, R3, R31.reuse, 0x1, P2 ;  /* 0x0000001f03037211 */ /* 0x080fe400010f0eff */
[C---:B------:R-:W-:Y:S01]  /*2bb0*/  ISETP.LT.AND P2, PT, R19.reuse, UR7, !P0 ;  /* 0x0000000713007c0c */ /* 0x040fe2000c741270 */
[----:B------:R-:W-:Y:S01]  /*2bc0*/  IMAD R19, R19, UR6, RZ ;  /* 0x0000000613137c24 */ /* 0x000fe2000f8e02ff */
[----:B------:R-:W0:Y:S01]  /*2bd0*/  LDS.128 R20, [R54] ;  /* 0x0000000036147984 */ /* 0x000e220000000c00 */
[----:B------:R-:W-:Y:S01]  /*2be0*/  LEA.HI.X.SX32 R5, R0, R31, 0x1, P3 ;  /* 0x0000001f00057211 */ /* 0x000fe200018f0eff */
[----:B------:R-:W-:Y:S01]  /*2bf0*/  IMAD R0, R18, UR6, RZ ;  /* 0x0000000612007c24 */ /* 0x000fe2000f8e02ff */
[C---:B------:R-:W-:Y:S01]  /*2c00*/  ISETP.LT.AND P3, PT, R17.reuse, UR7, !P0 ;  /* 0x0000000711007c0c */ /* 0x040fe2000c761270 */
[----:B------:R-:W1:Y:S01]  /*2c10*/  LDS.128 R24, [R54+0x400] ;  /* 0x0004000036187984 */ /* 0x000e620000000c00 */
[----:B------:R-:W-:-:S05]  /*2c20*/  IMAD R17, R17, UR6, RZ ;  /* 0x0000000611117c24 */ /* 0x000fca000f8e02ff */
[----:B------:R-:W-:-:S04]  /*2c30*/  LEA R28, P6, R17, R32, 0x1 ;  /* 0x00000020111c7211 */ /* 0x000fc800078c08ff */
[----:B------:R-:W-:Y:S01]  /*2c40*/  LEA.HI.X.SX32 R29, R17, R31, 0x1, P6 ;  /* 0x0000001f111d7211 */ /* 0x000fe200030f0eff */
[----:B0-----:R0:W-:Y:S01]  /*2c50*/  @P1 STG.E.U16 desc[UR8][R2.64], R20 ;  /* 0x0000001402001986 */ /* 0x0011e2000c101508 */
[----:B------:R-:W-:-:S03]  /*2c60*/  LEA R18, P1, R19, R32, 0x1 ;  /* 0x0000002013127211 */ /* 0x000fc600078208ff */
[----:B------:R2:W-:Y:S01]  /*2c70*/  @P5 STG.E.U16 desc[UR8][R4.64], R21 ;  /* 0x0000001504005986 */ /* 0x0005e2000c101508 */
[----:B------:R-:W-:Y:S02]  /*2c80*/  LEA.HI.X.SX32 R19, R19, R31, 0x1, P1 ;  /* 0x0000001f13137211 */ /* 0x000fe400008f0eff */
[----:B------:R-:W-:-:S03]  /*2c90*/  ISETP.LT.AND P1, PT, R16, UR7, !P0 ;  /* 0x0000000710007c0c */ /* 0x000fc6000c721270 */
[----:B------:R3:W-:Y:S01]  /*2ca0*/  @P2 STG.E.U16 desc[UR8][R18.64], R22 ;  /* 0x0000001612002986 */ /* 0x0007e2000c101508 */
[C---:B------:R-:W-:Y:S01]  /*2cb0*/  ISETP.LT.AND P2, PT, R14.reuse, UR7, !P0 ;  /* 0x000000070e007c0c */ /* 0x040fe2000c741270 */
[----:B------:R-:W-:Y:S01]  /*2cc0*/  IMAD R14, R14, UR6, RZ ;  /* 0x000000060e0e7c24 */ /* 0x000fe2000f8e02ff */
[-C--:B0-----:R-:W-:Y:S02]  /*2cd0*/  LEA R2, P5, R0, R32.reuse, 0x1 ;  /* 0x0000002000027211 */ /* 0x081fe400078a08ff */
[----:B------:R-:W-:Y:S02]  /*2ce0*/  PRMT R20, R20, 0x7632, R20 ;  /* 0x0000763214147816 */ /* 0x000fe40000000014 */
[-C--:B------:R-:W-:Y:S01]  /*2cf0*/  LEA.HI.X.SX32 R3, R0, R31.reuse, 0x1, P5 ;  /* 0x0000001f00037211 */ /* 0x080fe200028f0eff */
[----:B------:R-:W-:Y:S01]  /*2d00*/  IMAD R0, R12, UR6, RZ ;  /* 0x000000060c007c24 */ /* 0x000fe2000f8e02ff */
[C---:B------:R-:W-:Y:S02]  /*2d10*/  LEA R16, P5, R30.reuse, R32, 0x1 ;  /* 0x000000201e107211 */ /* 0x040fe400078a08ff */
[----:B--2---:R-:W-:Y:S01]  /*2d20*/  PRMT R21, R21, 0x7632, R21 ;  /* 0x0000763215157816 */ /* 0x004fe20000000015 */
[----:B------:R0:W-:Y:S01]  /*2d30*/  @P4 STG.E.U16 desc[UR8][R2.64], R23 ;  /* 0x0000001702004986 */ /* 0x0001e2000c101508 */
[----:B------:R-:W-:Y:S01]  /*2d40*/  LEA.HI.X.SX32 R17, R30, R31, 0x1, P5 ;  /* 0x0000001f1e117211 */ /* 0x000fe200028f0eff */
[----:B---3--:R-:W-:Y:S01]  /*2d50*/  IMAD R18, R6, UR6, RZ ;  /* 0x0000000606127c24 */ /* 0x008fe2000f8e02ff */
[----:B------:R-:W-:Y:S01]  /*2d60*/  ISETP.LT.AND P4, PT, R13, UR7, !P0 ;  /* 0x000000070d007c0c */ /* 0x000fe2000c781270 */
[----:B-1----:R-:W-:Y:S01]  /*2d70*/  @P3 STG.E.U16 desc[UR8][R28.64], R24 ;  /* 0x000000181c003986 */ /* 0x002fe2000c101508 */
[C---:B------:R-:W-:Y:S01]  /*2d80*/  ISETP.LT.AND P3, PT, R15.reuse, UR7, !P0 ;  /* 0x000000070f007c0c */ /* 0x040fe2000c761270 */
[----:B------:R-:W-:Y:S01]  /*2d90*/  IMAD R15, R15, UR6, RZ ;  /* 0x000000060f0f7c24 */ /* 0x000fe2000f8e02ff */
[----:B------:R-:W-:Y:S01]  /*2da0*/  PRMT R22, R22, 0x7632, R22 ;  /* 0x0000763216167816 */ /* 0x000fe20000000016 */
[----:B------:R1:W-:Y:S01]  /*2db0*/  @P1 STG.E.U16 desc[UR8][R16.64], R25 ;  /* 0x0000001910001986 */ /* 0x0003e2000c101508 */
[----:B------:R-:W-:-:S02]  /*2dc0*/  IMAD R13, R13, UR6, RZ ;  /* 0x000000060d0d7c24 */ /* 0x000fc4000f8e02ff */
[CC--:B------:R-:W-:Y:S02]  /*2dd0*/  LEA R4, P1, R15.reuse, R32.reuse, 0x1 ;  /* 0x000000200f047211 */ /* 0x0c0fe400078208ff */
[-C--:B0-----:R-:W-:Y:S02]  /*2de0*/  LEA R2, P5, R14, R32.reuse, 0x1 ;  /* 0x000000200e027211 */ /* 0x081fe400078a08ff */
[-C--:B------:R-:W-:Y:S02]  /*2df0*/  LEA.HI.X.SX32 R5, R15, R31.reuse, 0x1, P1 ;  /* 0x0000001f0f057211 */ /* 0x080fe400008f0eff */
[----:B------:R-:W-:Y:S02]  /*2e00*/  ISETP.LT.AND P1, PT, R12, UR7, !P0 ;  /* 0x000000070c007c0c */ /* 0x000fe4000c721270 */
[-C--:B------:R-:W-:Y:S01]  /*2e10*/  LEA R12, P6, R13, R32.reuse, 0x1 ;  /* 0x000000200d0c7211 */ /* 0x080fe200078c08ff */
[----:B------:R0:W-:Y:S01]  /*2e20*/  @P3 STG.E.U16 desc[UR8][R4.64], R26 ;  /* 0x0000001a04003986 */ /* 0x0001e2000c101508 */
[-C--:B------:R-:W-:Y:S01]  /*2e30*/  LEA.HI.X.SX32 R3, R14, R31.reuse, 0x1, P5 ;  /* 0x0000001f0e037211 */ /* 0x080fe200028f0eff */
[----:B-1----:R-:W-:Y:S01]  /*2e40*/  IMAD R17, R7, UR6, RZ ;  /* 0x0000000607117c24 */ /* 0x002fe2000f8e02ff */
[-C--:B------:R-:W-:Y:S01]  /*2e50*/  LEA R14, P3, R0, R32.reuse, 0x1 ;  /* 0x00000020000e7211 */ /* 0x080fe200078608ff */
[----:B------:R-:W-:Y:S01]  /*2e60*/  IMAD R16, R8, UR6, RZ ;  /* 0x0000000608107c24 */ /* 0x000fe2000f8e02ff */
[-C--:B------:R-:W-:Y:S01]  /*2e70*/  LEA.HI.X.SX32 R13, R13, R31.reuse, 0x1, P6 ;  /* 0x0000001f0d0d7211 */ /* 0x080fe200030f0eff */
[----:B------:R1:W-:Y:S01]  /*2e80*/  @P2 STG.E.U16 desc[UR8][R2.64], R27 ;  /* 0x0000001b02002986 */ /* 0x0003e2000c101508 */
[----:B------:R-:W-:Y:S01]  /*2e90*/  LEA.HI.X.SX32 R15, R0, R31, 0x1, P3 ;  /* 0x0000001f000f7211 */ /* 0x000fe200018f0eff */
[----:B------:R-:W-:Y:S01]  /*2ea0*/  IMAD R0, R10, UR6, RZ ;  /* 0x000000060a007c24 */ /* 0x000fe2000f8e02ff */
[C---:B------:R-:W-:Y:S01]  /*2eb0*/  ISETP.LT.AND P5, PT, R11.reuse, UR7, !P0 ;  /* 0x000000070b007c0c */ /* 0x040fe2000c7a1270 */
[----:B------:R-:W-:Y:S01]  /*2ec0*/  @P4 STG.E.U16 desc[UR8][R12.64], R20 ;  /* 0x000000140c004986 */ /* 0x000fe2000c101508 */
[----:B------:R-:W-:Y:S01]  /*2ed0*/  IMAD R11, R11, UR6, RZ ;  /* 0x000000060b0b7c24 */ /* 0x000fe2000f8e02ff */
[C---:B------:R-:W-:Y:S01]  /*2ee0*/  ISETP.LT.AND P3, PT, R9.reuse, UR7, !P0 ;  /* 0x0000000709007c0c */ /* 0x040fe2000c761270 */
[----:B------:R-:W-:Y:S01]  /*2ef0*/  IMAD R9, R9, UR6, RZ ;  /* 0x0000000609097c24 */ /* 0x000fe2000f8e02ff */
[----:B------:R2:W-:Y:S01]  /*2f00*/  @P1 STG.E.U16 desc[UR8][R14.64], R21 ;  /* 0x000000150e001986 */ /* 0x0005e2000c101508 */
[----:B0-----:R-:W-:-:S02]  /*2f10*/  LEA R4, P1, R0, R32, 0x1 ;  /* 0x0000002000047211 */ /* 0x001fc400078208ff */
[----:B------:R-:W-:Y:S02]  /*2f20*/  ISETP.LT.AND P4, PT, R10, UR7, !P0 ;  /* 0x000000070a007c0c */ /* 0x000fe4000c781270 */
[-C--:B-1----:R-:W-:Y:S02]  /*2f30*/  LEA R2, P6, R11, R32.reuse, 0x1 ;  /* 0x000000200b027211 */ /* 0x082fe400078c08ff */
[-C--:B------:R-:W-:Y:S02]  /*2f40*/  LEA R10, P2, R9, R32.reuse, 0x1 ;  /* 0x00000020090a7211 */ /* 0x080fe400078408ff */
[-C--:B------:R-:W-:Y:S02]  /*2f50*/  LEA.HI.X.SX32 R5, R0, R31.reuse, 0x1, P1 ;  /* 0x0000001f00057211 */ /* 0x080fe400008f0eff */
[----:B------:R-:W-:Y:S02]  /*2f60*/  LEA.HI.X.SX32 R3, R11, R31, 0x1, P6 ;  /* 0x0000001f0b037211 */ /* 0x000fe400030f0eff */
[----:B--2---:R-:W-:-:S02]  /*2f70*/  LEA R14, P1, R17, R32, 0x1 ;  /* 0x00000020110e7211 */ /* 0x004fc400078208ff */
[-C--:B------:R-:W-:Y:S01]  /*2f80*/  LEA.HI.X.SX32 R11, R9, R31.reuse, 0x1, P2 ;  /* 0x0000001f090b7211 */ /* 0x080fe200010f0eff */
[----:B------:R0:W-:Y:S01]  /*2f90*/  @P5 STG.E.U16 desc[UR8][R2.64], R22 ;  /* 0x0000001602005986 */ /* 0x0001e2000c101508 */
[----:B------:R-:W-:Y:S02]  /*2fa0*/  ISETP.LT.AND P2, PT, R8, UR7, !P0 ;  /* 0x0000000708007c0c */ /* 0x000fe4000c741270 */
[----:B------:R-:W-:Y:S02]  /*2fb0*/  LEA.HI.X.SX32 R15, R17, R31, 0x1, P1 ;  /* 0x0000001f110f7211 */ /* 0x000fe400008f0eff */
[----:B------:R-:W-:Y:S02]  /*2fc0*/  ISETP.LT.AND P1, PT, R7, UR7, !P0 ;  /* 0x0000000707007c0c */ /* 0x000fe4000c721270 */
[----:B------:R-:W-:Y:S02]  /*2fd0*/  ISETP.LT.AND P0, PT, R6, UR7, !P0 ;  /* 0x0000000706007c0c */ /* 0x000fe4000c701270 */
[----:B------:R-:W-:-:S02]  /*2fe0*/  LEA R12, P6, R16, R32, 0x1 ;  /* 0x00000020100c7211 */ /* 0x000fc400078c08ff */
[----:B------:R-:W-:Y:S02]  /*2ff0*/  PRMT R23, R23, 0x7632, R23 ;  /* 0x0000763217177816 */ /* 0x000fe40000000017 */
[----:B------:R-:W-:Y:S02]  /*3000*/  PRMT R24, R24, 0x7632, R24 ;  /* 0x0000763218187816 */ /* 0x000fe40000000018 */
[----:B------:R-:W-:Y:S01]  /*3010*/  LEA.HI.X.SX32 R13, R16, R31, 0x1, P6 ;  /* 0x0000001f100d7211 */ /* 0x000fe200030f0eff */
[----:B------:R0:W-:Y:S01]  /*3020*/  @P4 STG.E.U16 desc[UR8][R4.64], R23 ;  /* 0x0000001704004986 */ /* 0x0001e2000c101508 */
[----:B------:R-:W-:Y:S02]  /*3030*/  PRMT R6, R25, 0x7632, R6 ;  /* 0x0000763219067816 */ /* 0x000fe40000000006 */
[----:B------:R-:W-:Y:S01]  /*3040*/  PRMT R7, R26, 0x7632, R7 ;  /* 0x000076321a077816 */ /* 0x000fe20000000007 */
[----:B------:R0:W-:Y:S01]  /*3050*/  @P3 STG.E.U16 desc[UR8][R10.64], R24 ;  /* 0x000000180a003986 */ /* 0x0001e2000c101508 */
[----:B------:R-:W-:-:S03]  /*3060*/  LEA R8, P6, R18, R32, 0x1 ;  /* 0x0000002012087211 */ /* 0x000fc600078c08ff */
[----:B------:R0:W-:Y:S01]  /*3070*/  @P2 STG.E.U16 desc[UR8][R12.64], R6 ;  /* 0x000000060c002986 */ /* 0x0001e2000c101508 */
[----:B------:R-:W-:-:S03]  /*3080*/  LEA.HI.X.SX32 R9, R18, R31, 0x1, P6 ;  /* 0x0000001f12097211 */ /* 0x000fc600030f0eff */
[----:B------:R0:W-:Y:S01]  /*3090*/  @P1 STG.E.U16 desc[UR8][R14.64], R7 ;  /* 0x000000070e001986 */ /* 0x0001e2000c101508 */
[----:B------:R-:W-:Y:S05]  /*30a0*/  @!P0 EXIT ;  /* 0x000000000000894d */ /* 0x000fea0003800000 */
[----:B0-----:R-:W-:-:S05]  /*30b0*/  PRMT R4, R27, 0x7632, R4 ;  /* 0x000076321b047816 */ /* 0x001fca0000000004 */
[----:B------:R-:W-:Y:S01]  /*30c0*/  STG.E.U16 desc[UR8][R8.64], R4 ;  /* 0x0000000408007986 */ /* 0x000fe2000c101508 */
[----:B------:R-:W-:Y:S05]  /*30d0*/  EXIT ;  /* 0x000000000000794d */ /* 0x000fea0003800000 */
.L_x_3:
[----:B------:R-:W-:-:S00]  /*30e0*/  BRA `(.L_x_3) ;  /* 0xfffffffc00fc7947 */ /* 0x000fc0000383ffff */
[----:B------:R-:W-:-:S00]  /*30f0*/  NOP ;  /* 0x0000000000007918 */ /* 0x000fc00000000000 */
        /* <DEDUP_REMOVED lines=8> */
.L_x_4:


//--------------------- .nv.shared.matmul_kernel  --------------------------
	.section	.nv.shared.matmul_kernel,"aw",@nobits
	.sectionflags	@""
	.align	16
	.zero		1024


//--------------------- .nv.shared.reserved.0     --------------------------
	.section	.nv.shared.reserved.0,"aw",@nobits
	.weak		__nv_reservedSMEM_offset_0_alias
	.size		__nv_reservedSMEM_offset_0_alias, 0, 0
	.other		__nv_reservedSMEM_offset_0_alias,@"STO_CUDA_RESERVED_SHARED STV_DEFAULT"
__nv_reservedSMEM_offset_0_alias:
	.zero		0


//--------------------- .nv.constant0.matmul_kernel --------------------------
	.section	.nv.constant0.matmul_kernel,"a",@progbits
	.sectionflags	@""
	.align	4
.nv.constant0.matmul_kernel:
	.zero		608


//--------------------- SYMBOLS --------------------------

	.type		.nv.reservedSmem.offset0,@object
	.size		.nv.reservedSmem.offset0,0x4
